def attn_fwd(
    Q,
    K,
    V,
    Out,
    Lse,
    sm_scale,
    stride_qz,
    stride_qh,
    stride_qm,
    stride_qk,
    stride_kz,
    stride_kh,
    stride_kn,
    stride_kk,
    stride_vz,
    stride_vh,
    stride_vn,
    stride_vk,
    stride_oz,
    stride_oh,
    stride_om,
    stride_ok,
    seqlen_q,
    seqlen_k,
    BLOCK_M: tl.constexpr,
    BLOCK_N: tl.constexpr,
    HEAD_DIM: tl.constexpr,
    CAUSAL: tl.constexpr,
):
    start_m = tl.program_id(0)
    off_hz = tl.program_id(1)
    q_off = off_hz * stride_qh
    k_off = off_hz * stride_kh
    v_off = off_hz * stride_vh
    offs_m = start_m * BLOCK_M + tl.arange(0, BLOCK_M)
    offs_d = tl.arange(0, HEAD_DIM)
    offs_n = tl.arange(0, BLOCK_N)
    q_ptrs = Q + q_off + offs_m[:, None] * stride_qm + offs_d[None, :] * stride_qk
    k_ptrs = K + k_off + offs_d[:, None] * stride_kk + offs_n[None, :] * stride_kn
    v_ptrs = V + v_off + offs_n[:, None] * stride_vn + offs_d[None, :] * stride_vk
    m_i = tl.full([BLOCK_M], float("-inf"), dtype=tl.float32)
    l_i = tl.zeros([BLOCK_M], dtype=tl.float32) + 1.0
    acc = tl.zeros([BLOCK_M, HEAD_DIM], dtype=tl.float32)
    q = tl.load(q_ptrs)
    acc, l_i, m_i = _attn_fwd_inner(
        acc,
        l_i,
        m_i,
        q,
        k_ptrs,
        v_ptrs,
        sm_scale,
        stride_kn,
        stride_vn,
        start_m,
        seqlen_k,
        BLOCK_M,
        BLOCK_N,
        HEAD_DIM,
        CAUSAL,
    )
    acc = acc / l_i[:, None]
    lse = m_i + tl.math.log2(l_i) / 1.4426950408889634
    o_ptrs = (
        Out
        + off_hz * stride_oh
        + offs_m[:, None] * stride_om
        + offs_d[None, :] * stride_ok
    )
    tl.store(o_ptrs, acc.to(Out.dtype.element_ty))
    tl.store(Lse + off_hz * seqlen_q + offs_m, lse)

# config = {"BLOCK_M": 256, "BLOCK_N": 128, "HEAD_DIM": 32, "arch": "sm_100", "causal": false, "dtype": "fp16", "num_stages": 2, "num_warps": 8}
# arch = sm_100


// ===== COMPILED SASS (sm_100a) =====

	.target	sm_100a

	.elftype	@"ET_EXEC"


//--------------------- .note.nv.tkinfo           --------------------------
	.section	.note.nv.tkinfo,"",@"SHT_NOTE"
	.sectionflags	@"SHF_NOTE_NV_TKINFO"
	.tkinfo
        /*0018*/ 	.word	0x00000081
        /*0030*/ 	.string	""
        /*0030*/ 	.string	"ptxas-blackwell"
        /*0030*/ 	.string	"Cuda compilation tools, release 12.9, V12.9.86"
        /*0030*/ 	.string	"Build cuda_12.9.r12.9/compiler.36037853_0"
        /*0030*/ 	.string	"-v  -suppress-debug-info  -lineinfo  -arch sm_100a "



//--------------------- .note.nv.cuver            --------------------------
	.section	.note.nv.cuver,"",@"SHT_NOTE"
	.sectionflags	@"SHF_NOTE_NV_CUVER"
        /*0018*/ 	.short	0x0001
        /*001a*/ 	.short	0x0064
        /*001c*/ 	.short	0x0001
        /*001e*/ 	.short	0x0000
        /*0020*/ 	.short	0x0001
        /*0022*/ 	.short	0x0000


//--------------------- .nv.info                  --------------------------
	.section	.nv.info,"",@"SHT_CUDA_INFO"
	.align	4


	//----- nvinfo : EIATTR_REGCOUNT
	.align		4
        /*0000*/ 	.byte	0x04, 0x2f
        /*0002*/ 	.short	(.L_5 - .L_4)
	.align		4
.L_4:
        /*0004*/ 	.word	index@(attn_fwd)
        /*0008*/ 	.word	0x000000ea


	//----- nvinfo : EIATTR_FRAME_SIZE
	.align		4
.L_5:
        /*000c*/ 	.byte	0x04, 0x11
        /*000e*/ 	.short	(.L_7 - .L_6)
	.align		4
.L_6:
        /*0010*/ 	.word	index@($__internal_2_$__cuda_sm10x_tcgen05_guardrail_trap_unallocated_columns_being_dealloced)
        /*0014*/ 	.word	0x00000000


	//----- nvinfo : EIATTR_FRAME_SIZE
	.align		4
.L_7:
        /*0018*/ 	.byte	0x04, 0x11
        /*001a*/ 	.short	(.L_9 - .L_8)
	.align		4
.L_8:
        /*001c*/ 	.word	index@($__internal_1_$__cuda_sm10x_tcgen05_guardrail_trap_phase_invalid_during_alloc)
        /*0020*/ 	.word	0x00000000


	//----- nvinfo : EIATTR_FRAME_SIZE
	.align		4
.L_9:
        /*0024*/ 	.byte	0x04, 0x11
        /*0026*/ 	.short	(.L_11 - .L_10)
	.align		4
.L_10:
        /*0028*/ 	.word	index@($__internal_0_$__cuda_sm10x_tcgen05_guardrail_trap_col_being_dealloced_not_returned_by_alloc)
        /*002c*/ 	.word	0x00000000


	//----- nvinfo : EIATTR_FRAME_SIZE
	.align		4
.L_11:
        /*0030*/ 	.byte	0x04, 0x11
        /*0032*/ 	.short	(.L_13 - .L_12)
	.align		4
.L_12:
        /*0034*/ 	.word	index@(attn_fwd)
        /*0038*/ 	.word	0x00000000


	//----- nvinfo : EIATTR_MIN_STACK_SIZE
	.align		4
.L_13:
        /*003c*/ 	.byte	0x04, 0x12
        /*003e*/ 	.short	(.L_15 - .L_14)
	.align		4
.L_14:
        /*0040*/ 	.word	index@(attn_fwd)
        /*0044*/ 	.word	0x00000000
.L_15:


//--------------------- .nv.info.attn_fwd         --------------------------
	.section	.nv.info.attn_fwd,"",@"SHT_CUDA_INFO"
	.sectionflags	@""
	.align	4


	//----- nvinfo : EIATTR_CUDA_API_VERSION
	.align		4
        /*0000*/ 	.byte	0x04, 0x37
        /*0002*/ 	.short	(.L_17 - .L_16)
.L_16:
        /*0004*/ 	.word	0x00000081


	//----- nvinfo : EIATTR_KPARAM_INFO
	.align		4
.L_17:
        /*0008*/ 	.byte	0x04, 0x17
        /*000a*/ 	.short	(.L_19 - .L_18)
.L_18:
        /*000c*/ 	.word	0x00000000
        /*0010*/ 	.short	0x0019
        /*0012*/ 	.short	0x0080
        /*0014*/ 	.byte	0x00, 0xf4, 0x21, 0x00


	//----- nvinfo : EIATTR_KPARAM_INFO
	.align		4
.L_19:
        /*0018*/ 	.byte	0x04, 0x17
        /*001a*/ 	.short	(.L_21 - .L_20)
.L_20:
        /*001c*/ 	.word	0x00000000
        /*0020*/ 	.short	0x0018
        /*0022*/ 	.short	0x0078
        /*0024*/ 	.byte	0x00, 0xf4, 0x21, 0x00


	//----- nvinfo : EIATTR_KPARAM_INFO
	.align		4
.L_21:
        /*0028*/ 	.byte	0x04, 0x17
        /*002a*/ 	.short	(.L_23 - .L_22)
.L_22:
        /*002c*/ 	.word	0x00000000
        /*0030*/ 	.short	0x0017
        /*0032*/ 	.short	0x0070
        /*0034*/ 	.byte	0x00, 0xf0, 0x11, 0x00


	//----- nvinfo : EIATTR_KPARAM_INFO
	.align		4
.L_23:
        /*0038*/ 	.byte	0x04, 0x17
        /*003a*/ 	.short	(.L_25 - .L_24)
.L_24:
        /*003c*/ 	.word	0x00000000
        /*0040*/ 	.short	0x0016
        /*0042*/ 	.short	0x006c
        /*0044*/ 	.byte	0x00, 0xf0, 0x11, 0x00


	//----- nvinfo : EIATTR_KPARAM_INFO
	.align		4
.L_25:
        /*0048*/ 	.byte	0x04, 0x17
        /*004a*/ 	.short	(.L_27 - .L_26)
.L_26:
        /*004c*/ 	.word	0x00000000
        /*0050*/ 	.short	0x0015
        /*0052*/ 	.short	0x0068
        /*0054*/ 	.byte	0x00, 0xf0, 0x11, 0x00


	//----- nvinfo : EIATTR_KPARAM_INFO
	.align		4
.L_27:
        /*0058*/ 	.byte	0x04, 0x17
        /*005a*/ 	.short	(.L_29 - .L_28)
.L_28:
        /*005c*/ 	.word	0x00000000
        /*0060*/ 	.short	0x0014
        /*0062*/ 	.short	0x0064
        /*0064*/ 	.byte	0x00, 0xf0, 0x11, 0x00


	//----- nvinfo : EIATTR_KPARAM_INFO
	.align		4
.L_29:
        /*0068*/ 	.byte	0x04, 0x17
        /*006a*/ 	.short	(.L_31 - .L_30)
.L_30:
        /*006c*/ 	.word	0x00000000
        /*0070*/ 	.short	0x0013
        /*0072*/ 	.short	0x0060
        /*0074*/ 	.byte	0x00, 0xf0, 0x11, 0x00


	//----- nvinfo : EIATTR_KPARAM_INFO
	.align		4
.L_31:
        /*0078*/ 	.byte	0x04, 0x17
        /*007a*/ 	.short	(.L_33 - .L_32)
.L_32:
        /*007c*/ 	.word	0x00000000
        /*0080*/ 	.short	0x0012
        /*0082*/ 	.short	0x005c
        /*0084*/ 	.byte	0x00, 0xf0, 0x11, 0x00


	//----- nvinfo : EIATTR_KPARAM_INFO
	.align		4
.L_33:
        /*0088*/ 	.byte	0x04, 0x17
        /*008a*/ 	.short	(.L_35 - .L_34)
.L_34:
        /*008c*/ 	.word	0x00000000
        /*0090*/ 	.short	0x0011
        /*0092*/ 	.short	0x0058
        /*0094*/ 	.byte	0x00, 0xf0, 0x11, 0x00


	//----- nvinfo : EIATTR_KPARAM_INFO
	.align		4
.L_35:
        /*0098*/ 	.byte	0x04, 0x17
        /*009a*/ 	.short	(.L_37 - .L_36)
.L_36:
        /*009c*/ 	.word	0x00000000
        /*00a0*/ 	.short	0x0010
        /*00a2*/ 	.short	0x0054
        /*00a4*/ 	.byte	0x00, 0xf0, 0x11, 0x00


	//----- nvinfo : EIATTR_KPARAM_INFO
	.align		4
.L_37:
        /*00a8*/ 	.byte	0x04, 0x17
        /*00aa*/ 	.short	(.L_39 - .L_38)
.L_38:
        /*00ac*/ 	.word	0x00000000
        /*00b0*/ 	.short	0x000f
        /*00b2*/ 	.short	0x0050
        /*00b4*/ 	.byte	0x00, 0xf0, 0x11, 0x00


	//----- nvinfo : EIATTR_KPARAM_INFO
	.align		4
.L_39:
        /*00b8*/ 	.byte	0x04, 0x17
        /*00ba*/ 	.short	(.L_41 - .L_40)
.L_40:
        /*00bc*/ 	.word	0x00000000
        /*00c0*/ 	.short	0x000e
        /*00c2*/ 	.short	0x004c
        /*00c4*/ 	.byte	0x00, 0xf0, 0x11, 0x00


	//----- nvinfo : EIATTR_KPARAM_INFO
	.align		4
.L_41:
        /*00c8*/ 	.byte	0x04, 0x17
        /*00ca*/ 	.short	(.L_43 - .L_42)
.L_42:
        /*00cc*/ 	.word	0x00000000
        /*00d0*/ 	.short	0x000d
        /*00d2*/ 	.short	0x0048
        /*00d4*/ 	.byte	0x00, 0xf0, 0x11, 0x00


	//----- nvinfo : EIATTR_KPARAM_INFO
	.align		4
.L_43:
        /*00d8*/ 	.byte	0x04, 0x17
        /*00da*/ 	.short	(.L_45 - .L_44)
.L_44:
        /*00dc*/ 	.word	0x00000000
        /*00e0*/ 	.short	0x000c
        /*00e2*/ 	.short	0x0044
        /*00e4*/ 	.byte	0x00, 0xf0, 0x11, 0x00


	//----- nvinfo : EIATTR_KPARAM_INFO
	.align		4
.L_45:
        /*00e8*/ 	.byte	0x04, 0x17
        /*00ea*/ 	.short	(.L_47 - .L_46)
.L_46:
        /*00ec*/ 	.word	0x00000000
        /*00f0*/ 	.short	0x000b
        /*00f2*/ 	.short	0x0040
        /*00f4*/ 	.byte	0x00, 0xf0, 0x11, 0x00


	//----- nvinfo : EIATTR_KPARAM_INFO
	.align		4
.L_47:
        /*00f8*/ 	.byte	0x04, 0x17
        /*00fa*/ 	.short	(.L_49 - .L_48)
.L_48:
        /*00fc*/ 	.word	0x00000000
        /*0100*/ 	.short	0x000a
        /*0102*/ 	.short	0x003c
        /*0104*/ 	.byte	0x00, 0xf0, 0x11, 0x00


	//----- nvinfo : EIATTR_KPARAM_INFO
	.align		4
.L_49:
        /*0108*/ 	.byte	0x04, 0x17
        /*010a*/ 	.short	(.L_51 - .L_50)
.L_50:
        /*010c*/ 	.word	0x00000000
        /*0110*/ 	.short	0x0009
        /*0112*/ 	.short	0x0038
        /*0114*/ 	.byte	0x00, 0xf0, 0x11, 0x00


	//----- nvinfo : EIATTR_KPARAM_INFO
	.align		4
.L_51:
        /*0118*/ 	.byte	0x04, 0x17
        /*011a*/ 	.short	(.L_53 - .L_52)
.L_52:
        /*011c*/ 	.word	0x00000000
        /*0120*/ 	.short	0x0008
        /*0122*/ 	.short	0x0034
        /*0124*/ 	.byte	0x00, 0xf0, 0x11, 0x00


	//----- nvinfo : EIATTR_KPARAM_INFO
	.align		4
.L_53:
        /*0128*/ 	.byte	0x04, 0x17
        /*012a*/ 	.short	(.L_55 - .L_54)
.L_54:
        /*012c*/ 	.word	0x00000000
        /*0130*/ 	.short	0x0007
        /*0132*/ 	.short	0x0030
        /*0134*/ 	.byte	0x00, 0xf0, 0x11, 0x00


	//----- nvinfo : EIATTR_KPARAM_INFO
	.align		4
.L_55:
        /*0138*/ 	.byte	0x04, 0x17
        /*013a*/ 	.short	(.L_57 - .L_56)
.L_56:
        /*013c*/ 	.word	0x00000000
        /*0140*/ 	.short	0x0006
        /*0142*/ 	.short	0x002c
        /*0144*/ 	.byte	0x00, 0xf0, 0x11, 0x00


	//----- nvinfo : EIATTR_KPARAM_INFO
	.align		4
.L_57:
        /*0148*/ 	.byte	0x04, 0x17
        /*014a*/ 	.short	(.L_59 - .L_58)
.L_58:
        /*014c*/ 	.word	0x00000000
        /*0150*/ 	.short	0x0005
        /*0152*/ 	.short	0x0028
        /*0154*/ 	.byte	0x00, 0xf0, 0x11, 0x00


	//----- nvinfo : EIATTR_KPARAM_INFO
	.align		4
.L_59:
        /*0158*/ 	.byte	0x04, 0x17
        /*015a*/ 	.short	(.L_61 - .L_60)
.L_60:
        /*015c*/ 	.word	0x00000000
        /*0160*/ 	.short	0x0004
        /*0162*/ 	.short	0x0020
        /*0164*/ 	.byte	0x00, 0xf4, 0x21, 0x00


	//----- nvinfo : EIATTR_KPARAM_INFO
	.align		4
.L_61:
        /*0168*/ 	.byte	0x04, 0x17
        /*016a*/ 	.short	(.L_63 - .L_62)
.L_62:
        /*016c*/ 	.word	0x00000000
        /*0170*/ 	.short	0x0003
        /*0172*/ 	.short	0x0018
        /*0174*/ 	.byte	0x00, 0xf4, 0x21, 0x00


	//----- nvinfo : EIATTR_KPARAM_INFO
	.align		4
.L_63:
        /*0178*/ 	.byte	0x04, 0x17
        /*017a*/ 	.short	(.L_65 - .L_64)
.L_64:
        /*017c*/ 	.word	0x00000000
        /*0180*/ 	.short	0x0002
        /*0182*/ 	.short	0x0010
        /*0184*/ 	.byte	0x00, 0xf4, 0x21, 0x00


	//----- nvinfo : EIATTR_KPARAM_INFO
	.align		4
.L_65:
        /*0188*/ 	.byte	0x04, 0x17
        /*018a*/ 	.short	(.L_67 - .L_66)
.L_66:
        /*018c*/ 	.word	0x00000000
        /*0190*/ 	.short	0x0001
        /*0192*/ 	.short	0x0008
        /*0194*/ 	.byte	0x00, 0xf4, 0x21, 0x00


	//----- nvinfo : EIATTR_KPARAM_INFO
	.align		4
.L_67:
        /*0198*/ 	.byte	0x04, 0x17
        /*019a*/ 	.short	(.L_69 - .L_68)
.L_68:
        /*019c*/ 	.word	0x00000000
        /*01a0*/ 	.short	0x0000
        /*01a2*/ 	.short	0x0000
        /*01a4*/ 	.byte	0x00, 0xf4, 0x21, 0x00


	//----- nvinfo : EIATTR_AT_ENTRY_FRAGMENTS
	.align		4
.L_69:
        /*01a8*/ 	.byte	0x04, 0x4f
        /*01aa*/ 	.short	(.L_71 - .L_70)


	//   ....[0]....
.L_70:
        /*01ac*/ 	.word	0x00000004


	//----- nvinfo : EIATTR_RESERVED_SMEM_USED
	.align		4
.L_71:
        /*01b0*/ 	.byte	0x01, 0x41
	.zero		2


	//----- nvinfo : EIATTR_SPARSE_MMA_MASK
	.align		4
        /*01b4*/ 	.byte	0x03, 0x50
        /*01b6*/ 	.short	0x0000


	//----- nvinfo : EIATTR_TCGEN05_1CTA_USED
	.align		4
        /*01b8*/ 	.byte	0x01, 0x51
	.zero		2


	//----- nvinfo : EIATTR_MAXREG_COUNT
	.align		4
        /*01bc*/ 	.byte	0x03, 0x1b
        /*01be*/ 	.short	0x00ff


	//----- nvinfo : EIATTR_NUM_BARRIERS
	.align		4
        /*01c0*/ 	.byte	0x02, 0x4c
        /*01c2*/ 	.byte	0x01
	.zero		1


	//----- nvinfo : EIATTR_INT_WARP_WIDE_INSTR_OFFSETS
	.align		4
        /*01c4*/ 	.byte	0x04, 0x31
        /*01c6*/ 	.short	(.L_73 - .L_72)


	//   ....[0]....
.L_72:
        /*01c8*/ 	.word	0x000013d0


	//   ....[1]....
        /*01cc*/ 	.word	0x000013f0


	//   ....[2]....
        /*01d0*/ 	.word	0x00001860


	//   ....[3]....
        /*01d4*/ 	.word	0x00001950


	//   ....[4]....
        /*01d8*/ 	.word	0x00006240


	//   ....[5]....
        /*01dc*/ 	.word	0x0000b710


	//   ....[6]....
        /*01e0*/ 	.word	0x0000b760


	//----- nvinfo : EIATTR_COOP_GROUP_MASK_REGIDS
	.align		4
.L_73:
        /*01e4*/ 	.byte	0x04, 0x29
        /*01e6*/ 	.short	(.L_75 - .L_74)


	//   ....[0]....
.L_74:
        /*01e8*/ 	.word	0xffffffff


	//   ....[1]....
        /*01ec*/ 	.word	0xffffffff


	//   ....[2]....
        /*01f0*/ 	.word	0xffffffff


	//   ....[3]....
        /*01f4*/ 	.word	0xffffffff


	//----- nvinfo : EIATTR_COOP_GROUP_INSTR_OFFSETS
	.align		4
.L_75:
        /*01f8*/ 	.byte	0x04, 0x28
        /*01fa*/ 	.short	(.L_77 - .L_76)


	//   ....[0]....
.L_76:
        /*01fc*/ 	.word	0x00000050


	//   ....[1]....
        /*0200*/ 	.word	0x00000310


	//   ....[2]....
        /*0204*/ 	.word	0x0000b5a0


	//   ....[3]....
        /*0208*/ 	.word	0x0000b810


	//----- nvinfo : EIATTR_VRC_CTA_INIT_COUNT
	.align		4
.L_77:
        /*020c*/ 	.byte	0x02, 0x4a
        /*020e*/ 	.byte	0x80
	.zero		1


	//----- nvinfo : EIATTR_MBARRIER_INSTR_OFFSETS
	.align		4
        /*0210*/ 	.byte	0x04, 0x39
        /*0212*/ 	.short	(.L_79 - .L_78)


	//   ....[0]....
.L_78:
        /*0214*/ 	.word	0x000016f0
        /*0218*/ 	.word	0x000000ff
        /*021c*/ 	.word	0x00000000
        /*0220*/ 	.short	0x0100
        /*0222*/ 	.byte	0x08
	.zero		1


	//   ....[1]....
        /*0224*/ 	.word	0x00001930
        /*0228*/ 	.word	0x000000ff
        /*022c*/ 	.word	0x0000a008
        /*0230*/ 	.short	0x0100
        /*0232*/ 	.byte	0x05
	.zero		1


	//   ....[2]....
        /*0234*/ 	.word	0x00001ae0
        /*0238*/ 	.word	0x000000ff
        /*023c*/ 	.word	0x00006000
        /*0240*/ 	.short	0x0100
        /*0242*/ 	.byte	0x05
	.zero		1


	//   ....[3]....
        /*0244*/ 	.word	0x00001d40
        /*0248*/ 	.word	0x000000ff
        /*024c*/ 	.word	0x00006000
        /*0250*/ 	.short	0x010a
        /*0252*/ 	.byte	0x05
	.zero		1


	//   ....[4]....
        /*0254*/ 	.word	0x00001d90
        /*0258*/ 	.word	0x000000ff
        /*025c*/ 	.word	0x00006000
        /*0260*/ 	.short	0x0108
        /*0262*/ 	.byte	0x05
	.zero		1


	//   ....[5]....
        /*0264*/ 	.word	0x00006380
        /*0268*/ 	.word	0x000000ff
        /*026c*/ 	.word	0x0000a010
        /*0270*/ 	.short	0x0100
        /*0272*/ 	.byte	0x05
	.zero		1


	//   ....[6]....
        /*0274*/ 	.word	0x00006500
        /*0278*/ 	.word	0x000000ff
        /*027c*/ 	.word	0x0000a010
        /*0280*/ 	.short	0x010a
        /*0282*/ 	.byte	0x05
	.zero		1


	//   ....[7]....
        /*0284*/ 	.word	0x00006540
        /*0288*/ 	.word	0x000000ff
        /*028c*/ 	.word	0x0000a010
        /*0290*/ 	.short	0x0108
        /*0292*/ 	.byte	0x05
	.zero		1


	//   ....[8]....
        /*0294*/ 	.word	0x00007e80
        /*0298*/ 	.word	0x000000ff
        /*029c*/ 	.word	0x00000000
        /*02a0*/ 	.short	0x010a
        /*02a2*/ 	.byte	0x08
	.zero		1


	//   ....[9]....
        /*02a4*/ 	.word	0x0000a1c0
        /*02a8*/ 	.word	0x000000ff
        /*02ac*/ 	.word	0x00000000
        /*02b0*/ 	.short	0x010a
        /*02b2*/ 	.byte	0x08
	.zero		1


	//   ....[10]....
        /*02b4*/ 	.word	0x0000a330
        /*02b8*/ 	.word	0x000000ff
        /*02bc*/ 	.word	0x0000a000
        /*02c0*/ 	.short	0x0108
        /*02c2*/ 	.byte	0x05
	.zero		1


	//   ....[11]....
        /*02c4*/ 	.word	0x0000a480
        /*02c8*/ 	.word	0x000000ff
        /*02cc*/ 	.word	0x0000a008
        /*02d0*/ 	.short	0x0108
        /*02d2*/ 	.byte	0x05
	.zero		1


	//   ....[12]....
        /*02d4*/ 	.word	0x0000b830
        /*02d8*/ 	.word	0x000000ff
        /*02dc*/ 	.word	0x00006000
        /*02e0*/ 	.short	0x010a
        /*02e2*/ 	.byte	0x05
	.zero		1


	//   ....[13]....
        /*02e4*/ 	.word	0x0000b860
        /*02e8*/ 	.word	0x000000ff
        /*02ec*/ 	.word	0x0000a010
        /*02f0*/ 	.short	0x010a
        /*02f2*/ 	.byte	0x05
	.zero		1


	//   ....[14]....
        /*02f4*/ 	.word	0x0000b890
        /*02f8*/ 	.word	0x000000ff
        /*02fc*/ 	.word	0x00000000
        /*0300*/ 	.short	0x010a
        /*0302*/ 	.byte	0x08
	.zero		1


	//   ....[15]....
        /*0304*/ 	.word	0x0000b8c0
        /*0308*/ 	.word	0x000000ff
        /*030c*/ 	.word	0x00000000
        /*0310*/ 	.short	0x010a
        /*0312*/ 	.byte	0x08
	.zero		1


	//----- nvinfo : EIATTR_NUM_MBARRIERS
	.align		4
.L_79:
        /*0314*/ 	.byte	0x03, 0x38
        /*0316*/ 	.short	0xffff


	//----- nvinfo : EIATTR_EXIT_INSTR_OFFSETS
	.align		4
        /*0318*/ 	.byte	0x04, 0x1c
        /*031a*/ 	.short	(.L_81 - .L_80)


	//   ....[0]....
.L_80:
        /*031c*/ 	.word	0x0000b820


	//----- nvinfo : EIATTR_REQNTID
	.align		4
.L_81:
        /*0320*/ 	.byte	0x04, 0x10
        /*0322*/ 	.short	(.L_83 - .L_82)
.L_82:
        /*0324*/ 	.word	0x00000100
        /*0328*/ 	.word	0x00000001
        /*032c*/ 	.word	0x00000001


	//----- nvinfo : EIATTR_CRS_STACK_SIZE
	.align		4
.L_83:
        /*0330*/ 	.byte	0x04, 0x1e
        /*0332*/ 	.short	(.L_85 - .L_84)
.L_84:
        /*0334*/ 	.word	0x00000000


	//----- nvinfo : EIATTR_CBANK_PARAM_SIZE
	.align		4
.L_85:
        /*0338*/ 	.byte	0x03, 0x19
        /*033a*/ 	.short	0x0088


	//----- nvinfo : EIATTR_PARAM_CBANK
	.align		4
        /*033c*/ 	.byte	0x04, 0x0a
        /*033e*/ 	.short	(.L_87 - .L_86)
	.align		4
.L_86:
        /*0340*/ 	.word	index@(.nv.constant0.attn_fwd)
        /*0344*/ 	.short	0x0380
        /*0346*/ 	.short	0x0088


	//----- nvinfo : EIATTR_SW_WAR
	.align		4
.L_87:
        /*0348*/ 	.byte	0x04, 0x36
        /*034a*/ 	.short	(.L_89 - .L_88)
.L_88:
        /*034c*/ 	.word	0x00000008
.L_89:


//--------------------- .nv.compat                --------------------------
	.section	.nv.compat,"",@"SHT_CUDA_COMPAT_INFO"
	.align	4
        /*0000*/ 	.byte	0x02, 0x02, 0x02, 0x00, 0x02, 0x05, 0x05, 0x00, 0x02, 0x03, 0x00, 0x00, 0x02, 0x06, 0x01, 0x00


//--------------------- .nv.callgraph             --------------------------
	.section	.nv.callgraph,"",@"SHT_CUDA_CALLGRAPH"
	.align	4
	.sectionentsize	8
	.align		4
        /*0000*/ 	.word	0x00000000
	.align		4
        /*0004*/ 	.word	0xffffffff
	.align		4
        /*0008*/ 	.word	0x00000000
	.align		4
        /*000c*/ 	.word	0xfffffffe
	.align		4
        /*0010*/ 	.word	0x00000000
	.align		4
        /*0014*/ 	.word	0xfffffffd
	.align		4
        /*0018*/ 	.word	0x00000000
	.align		4
        /*001c*/ 	.word	0xfffffffc


//--------------------- .nv.constant4             --------------------------
	.section	.nv.constant4,"a",@progbits
	.align	8
	.align		8
.nv.constant4:
        /*0000*/ 	.dword	_$_str


//--------------------- .text.attn_fwd            --------------------------
	.section	.text.attn_fwd,"ax",@progbits
	.align	128
        .global         attn_fwd
        .type           attn_fwd,@function
        .size           attn_fwd,(.L_x_28 - attn_fwd)
        .other          attn_fwd,@"STO_CUDA_ENTRY STV_DEFAULT"
attn_fwd:
.text.attn_fwd:
[----:B------:R-:W0:Y:S01]  /*0000*/  LDC R1, c[0x0][0x37c] ;  /* 0x0000df00ff017b82 */ /* 0x000e220000000800 */
[----:B------:R-:W1:Y:S02]  /*0010*/  S2R R132, SR_TID.X ;  /* 0x0000000000847919 */ /* 0x000e640000002100 */
[----:B-1----:R-:W-:-:S13]  /*0020*/  ISETP.GE.U32.AND P0, PT, R132, 0x20, PT ;  /* 0x000000208400780c */ /* 0x002fda0003f06070 */
[----:B------:R-:W-:Y:S05]  /*0030*/  @P0 BRA `(.L_x_0) ;  /* 0x0000000000b80947 */ /* 0x000fea0003800000 */
[----:B------:R-:W1:Y:S01]  /*0040*/  S2UR UR6, SR_CgaCtaId ;  /* 0x00000000000679c3 */ /* 0x000e620000008800 */
[----:B------:R-:W-:Y:S01]  /*0050*/  NOP ;  /* 0x0000000000007918 */ /* 0x000fe20000000000 */
[----:B------:R-:W-:Y:S02]  /*0060*/  UMOV UR4, 0x40 ;  /* 0x0000004000047882 */ /* 0x000fe40000000000 */
[----:B-1----:R-:W-:-:S09]  /*0070*/  ULEA UR4, UR6, UR4, 0x18 ;  /* 0x0000000406047291 */ /* 0x002fd2000f8ec0ff */
[----:B------:R-:W1:Y:S01]  /*0080*/  LDS.U8 R0, [UR4] ;  /* 0x00000004ff007984 */ /* 0x000e620008000000 */
[----:B------:R-:W-:Y:S02]  /*0090*/  UMOV UR4, 0x400 ;  /* 0x0000040000047882 */ /* 0x000fe40000000000 */
[----:B------:R-:W-:Y:S01]  /*00a0*/  ULEA UR4, UR6, UR4, 0x18 ;  /* 0x0000000406047291 */ /* 0x000fe2000f8ec0ff */
[----:B-1----:R-:W-:-:S13]  /*00b0*/  ISETP.NE.AND P1, PT, R0, RZ, PT ;  /* 0x000000ff0000720c */ /* 0x002fda0003f25270 */
[----:B------:R-:W-:Y:S05]  /*00c0*/  @P1 BRA `(.L_x_1) ;  /* 0x00000000007c1947 */ /* 0x000fea0003800000 */
[----:B------:R-:W-:-:S13]  /*00d0*/  ELECT P1, URZ, PT ;  /* 0x0000000000ff782f */ /* 0x000fda0003820000 */
[----:B------:R-:W-:Y:S05]  /*00e0*/  @!P1 BRA `(.L_x_2) ;  /* 0x0000000000849947 */ /* 0x000fea0003800000 */
[----:B------:R-:W-:Y:S01]  /*00f0*/  UMOV UR5, 0x10 ;  /* 0x0000001000057882 */ /* 0x000fe20000000000 */
[----:B------:R-:W-:Y:S01]  /*0100*/  HFMA2 R4, -RZ, RZ, 0, 5.9604644775390625e-08 ;  /* 0x00000001ff047431 */ /* 0x000fe200000001ff */
[----:B------:R-:W-:-:S03]  /*0110*/  MOV R5, 0xffff ;  /* 0x0000ffff00057802 */ /* 0x000fc60000000f00 */
[----:B------:R-:W-:Y:S04]  /*0120*/  DEPBAR.LE SB1, 0x36 ;  /* 0x00009d800000791a */ /* 0x000fe80000000000 */
[----:B------:R-:W1:Y:S02]  /*0130*/  UTCATOMSWS.FIND_AND_SET.ALIGN UP0, UR5, UR5 ;  /* 0x00000005000575e3 */ /* 0x000e640008000800 */
[----:B-1----:R-:W-:-:S04]  /*0140*/  PLOP3.LUT P1, PT, PT, PT, UP0, 0x80, 0x8 ;  /* 0x000000000008781c */ /* 0x002fc80003f2f008 */
[----:B------:R-:W-:-:S04]  /*0150*/  SEL R0, RZ, 0xffffffff, !P1 ;  /* 0xffffffffff007807 */ /* 0x000fc80004800000 */
[----:B------:R-:W-:Y:S02]  /*0160*/  ISETP.NE.AND P1, PT, R0, RZ, PT ;  /* 0x000000ff0000720c */ /* 0x000fe40003f25270 */
[----:B------:R-:W-:-:S11]  /*0170*/  MOV R0, UR5 ;  /* 0x0000000500007c02 */ /* 0x000fd60008000f00 */
[----:B------:R-:W-:Y:S05]  /*0180*/  @P1 BRA `(.L_x_3) ;  /* 0x0000000000241947 */ /* 0x000fea0003800000 */
.L_x_4:
[----:B------:R-:W-:Y:S05]  /*0190*/  NANOSLEEP 0x64 ;  /* 0x000000640000795d */ /* 0x000fea0003800000 */
[----:B------:R-:W-:-:S05]  /*01a0*/  UMOV UR5, 0x10 ;  /* 0x0000001000057882 */ /* 0x000fca0000000000 */
[----:B------:R-:W-:Y:S04]  /*01b0*/  DEPBAR.LE SB1, 0x36 ;  /* 0x00009d800000791a */ /* 0x000fe80000000000 */
[----:B------:R-:W1:Y:S02]  /*01c0*/  UTCATOMSWS.FIND_AND_SET.ALIGN UP0, UR5, UR5 ;  /* 0x00000005000575e3 */ /* 0x000e640008000800 */
[----:B-1----:R-:W-:-:S04]  /*01d0*/  PLOP3.LUT P1, PT, PT, PT, UP0, 0x80, 0x8 ;  /* 0x000000000008781c */ /* 0x002fc80003f2f008 */
[----:B------:R-:W-:-:S04]  /*01e0*/  SEL R0, RZ, 0xffffffff, !P1 ;  /* 0xffffffffff007807 */ /* 0x000fc80004800000 */
[----:B------:R-:W-:Y:S02]  /*01f0*/  ISETP.NE.AND P1, PT, R0, RZ, PT ;  /* 0x000000ff0000720c */ /* 0x000fe40003f25270 */
[----:B------:R-:W-:-:S11]  /*0200*/  MOV R0, UR5 ;  /* 0x0000000500007c02 */ /* 0x000fd60008000f00 */
[----:B------:R-:W-:Y:S05]  /*0210*/  @!P1 BRA `(.L_x_4) ;  /* 0xfffffffc00dc9947 */ /* 0x000fea000383ffff */
.L_x_3:
[----:B------:R-:W-:Y:S01]  /*0220*/  IADD3 R3, PT, PT, R0, 0x10, RZ ;  /* 0x0000001000037810 */ /* 0x000fe20007ffe0ff */
[----:B------:R-:W-:Y:S01]  /*0230*/  UMOV UR5, 0x50 ;  /* 0x0000005000057882 */ /* 0x000fe20000000000 */
[----:B------:R-:W-:Y:S01]  /*0240*/  SHF.L.U32 R2, R5, R0, RZ ;  /* 0x0000000005027219 */ /* 0x000fe200000006ff */
[----:B------:R-:W-:Y:S01]  /*0250*/  ULEA UR5, UR6, UR5, 0x18 ;  /* 0x0000000506057291 */ /* 0x000fe2000f8ec0ff */
[----:B------:R-:W-:Y:S02]  /*0260*/  SHF.L.U32 R3, R4, R3, RZ ;  /* 0x0000000304037219 */ /* 0x000fe400000006ff */
[----:B------:R-:W-:Y:S02]  /*0270*/  SHF.L.U32 R0, R0, 0x5, RZ ;  /* 0x0000000500007819 */ /* 0x000fe400000006ff */
[----:B------:R-:W-:-:S05]  /*0280*/  LOP3.LUT R2, R3, R2, RZ, 0xfc, !PT ;  /* 0x0000000203027212 */ /* 0x000fca00078efcff */
[----:B------:R1:W-:Y:S04]  /*0290*/  ATOMS.OR RZ, [UR5], R2 ;  /* 0x00000002ffff798c */ /* 0x0003e8000b000005 */
[----:B------:R1:W-:Y:S01]  /*02a0*/  STS [UR4], R0 ;  /* 0x00000000ff007988 */ /* 0x0003e20008000804 */
[----:B------:R-:W-:Y:S05]  /*02b0*/  BRA `(.L_x_2) ;  /* 0x0000000000107947 */ /* 0x000fea0003800000 */
.L_x_1:
[----:B------:R-:W-:Y:S02]  /*02c0*/  MOV R0, 0xffffffff ;  /* 0xffffffff00007802 */ /* 0x000fe40000000f00 */
[----:B------:R-:W-:-:S03]  /*02d0*/  MOV R2, 0x300 ;  /* 0x0000030000027802 */ /* 0x000fc60000000f00 */
[----:B------:R1:W-:Y:S04]  /*02e0*/  STS [UR4], R0 ;  /* 0x00000000ff007988 */ /* 0x0003e80008000804 */
[----:B01----:R-:W-:Y:S05]  /*02f0*/  CALL.REL.NOINC `($__internal_1_$__cuda_sm10x_tcgen05_guardrail_trap_phase_invalid_during_alloc) ;  /* 0x000000b400887944 */ /* 0x003fea0003c00000 */
.L_x_2:
[----:B------:R-:W-:Y:S05]  /*0300*/  WARPSYNC.ALL ;  /* 0x0000000000007948 */ /* 0x000fea0003800000 */
[----:B------:R-:W-:Y:S01]  /*0310*/  NOP ;  /* 0x0000000000007918 */ /* 0x000fe20000000000 */
.L_x_0:
[----:B------:R-:W2:Y:S01]  /*0320*/  S2R R3, SR_CTAID.X ;  /* 0x0000000000037919 */ /* 0x000ea20000002500 */
[----:B------:R-:W3:Y:S01]  /*0330*/  S2UR UR4, SR_CTAID.Y ;  /* 0x00000000000479c3 */ /* 0x000ee20000002600 */
[----:B------:R-:W3:Y:S01]  /*0340*/  LDCU.64 UR6, c[0x0][0x3b0] ;  /* 0x00007600ff0677ac */ /* 0x000ee20008000a00 */
[----:B------:R-:W-:Y:S01]  /*0350*/  LOP3.LUT R66, R132, 0xff, RZ, 0xc0, !PT ;  /* 0x000000ff84427812 */ /* 0x000fe200078ec0ff */
[----:B------:R-:W-:Y:S01]  /*0360*/  UMOV UR5, 0x400 ;  /* 0x0000040000057882 */ /* 0x000fe20000000000 */
[----:B------:R-:W4:Y:S04]  /*0370*/  LDCU.64 UR20, c[0x0][0x358] ;  /* 0x00006b00ff1477ac */ /* 0x000f280008000a00 */
[----:B------:R-:W1:Y:S08]  /*0380*/  LDC R65, c[0x0][0x3b8] ;  /* 0x0000ee00ff417b82 */ /* 0x000e700000000800 */
[----:B------:R-:W0:Y:S08]  /*0390*/  LDC.64 R6, c[0x0][0x380] ;  /* 0x0000e000ff067b82 */ /* 0x000e300000000a00 */
[----:B------:R-:W0:Y:S01]  /*03a0*/  S2UR UR8, SR_CgaCtaId ;  /* 0x00000000000879c3 */ /* 0x000e220000008800 */
[----:B---3--:R-:W-:-:S04]  /*03b0*/  UIMAD UR6, UR4, UR6, URZ ;  /* 0x00000006040672a4 */ /* 0x008fc8000f8e02ff */
[----:B------:R-:W-:Y:S01]  /*03c0*/  USHF.L.U32 UR9, UR6, 0x1, URZ ;  /* 0x0000000106097899 */ /* 0x000fe200080006ff */
[----:B-12---:R-:W-:Y:S01]  /*03d0*/  LEA R0, R3, R66, 0x8 ;  /* 0x0000004203007211 */ /* 0x006fe200078e40ff */
[C---:B------:R-:W-:Y:S01]  /*03e0*/  IMAD R15, R65.reuse, 0x6, RZ ;  /* 0x00000006410f7824 */ /* 0x040fe200078e02ff */
[----:B------:R-:W-:-:S03]  /*03f0*/  LEA R5, R65, R65, 0x1 ;  /* 0x0000004141057211 */ /* 0x000fc600078e08ff */
[----:B------:R-:W-:Y:S01]  /*0400*/  IMAD R2, R0, UR7, RZ ;  /* 0x0000000700027c24 */ /* 0x000fe2000f8e02ff */
[----:B------:R-:W-:Y:S01]  /*0410*/  UIMAD.WIDE UR6, UR6, 0x2, URZ ;  /* 0x00000002060678a5 */ /* 0x000fe2000f8e02ff */
[----:B------:R-:W-:Y:S02]  /*0420*/  IMAD R27, R65, 0xc, RZ ;  /* 0x0000000c411b7824 */ /* 0x000fe400078e02ff */
[C---:B------:R-:W-:Y:S01]  /*0430*/  IMAD.HI R4, R2.reuse, 0x2, RZ ;  /* 0x0000000202047827 */ /* 0x040fe200078e02ff */
[----:B------:R-:W-:-:S04]  /*0440*/  SHF.L.U32 R3, R2, 0x1, RZ ;  /* 0x0000000102037819 */ /* 0x000fc800000006ff */
[----:B0-----:R-:W-:Y:S01]  /*0450*/  IADD3 R2, P1, P2, R3, UR9, R6 ;  /* 0x0000000903027c10 */ /* 0x001fe2000fa3e006 */
[C---:B------:R-:W-:Y:S02]  /*0460*/  IMAD R9, R65.reuse, 0x22, RZ ;  /* 0x0000002241097824 */ /* 0x040fe400078e02ff */
[----:B------:R-:W-:Y:S01]  /*0470*/  IMAD R51, R65, 0x18, RZ ;  /* 0x0000001841337824 */ /* 0x000fe200078e02ff */
[----:B------:R-:W-:Y:S01]  /*0480*/  IADD3.X R3, PT, PT, R4, UR7, R7, P1, P2 ;  /* 0x0000000704037c10 */ /* 0x000fe20008fe4407 */
[----:B------:R-:W-:Y:S01]  /*0490*/  BAR.SYNC.DEFER_BLOCKING 0x0 ;  /* 0x0000000000007b1d */ /* 0x000fe20000010000 */
[-C--:B------:R-:W-:Y:S01]  /*04a0*/  IADD3 R8, P6, PT, R15, R2.reuse, RZ ;  /* 0x000000020f087210 */ /* 0x080fe20007fde0ff */
[----:B------:R-:W-:Y:S01]  /*04b0*/  ULEA UR5, UR8, UR5, 0x18 ;  /* 0x0000000508057291 */ /* 0x000fe2000f8ec0ff */
[-C--:B------:R-:W-:Y:S02]  /*04c0*/  IADD3 R14, P5, PT, R27, R2.reuse, RZ ;  /* 0x000000021b0e7210 */ /* 0x080fe40007fbe0ff */
[-C--:B------:R-:W-:Y:S01]  /*04d0*/  IADD3 R36, P3, PT, R9, R2.reuse, RZ ;  /* 0x0000000209247210 */ /* 0x080fe20007f7e0ff */
[----:B------:R-:W-:Y:S01]  /*04e0*/  IMAD R79, R65, 0x30, RZ ;  /* 0x00000030414f7824 */ /* 0x000fe200078e02ff */
[-C--:B------:R-:W-:Y:S01]  /*04f0*/  LEA.HI.X.SX32 R9, R5, R3.reuse, 0x1, P6 ;  /* 0x0000000305097211 */ /* 0x080fe200030f0eff */
[----:B------:R-:W-:Y:S01]  /*0500*/  IMAD R23, R65, 0xa, RZ ;  /* 0x0000000a41177824 */ /* 0x000fe200078e02ff */
[-C--:B------:R-:W-:Y:S01]  /*0510*/  LEA.HI.X.SX32 R15, R15, R3.reuse, 0x1, P5 ;  /* 0x000000030f0f7211 */ /* 0x080fe200028f0eff */
[C---:B------:R-:W-:Y:S01]  /*0520*/  IMAD R31, R65.reuse, 0xe, RZ ;  /* 0x0000000e411f7824 */ /* 0x040fe200078e02ff */
[C---:B------:R-:W-:Y:S01]  /*0530*/  SHF.L.U32 R35, R65.reuse, 0x4, RZ ;  /* 0x0000000441237819 */ /* 0x040fe200000006ff */
[----:B------:R-:W-:Y:S01]  /*0540*/  IMAD R39, R65, 0x12, RZ ;  /* 0x0000001241277824 */ /* 0x000fe200078e02ff */
[-C--:B------:R-:W-:Y:S01]  /*0550*/  IADD3 R26, P6, PT, R51, R2.reuse, RZ ;  /* 0x00000002331a7210 */ /* 0x080fe20007fde0ff */
[C---:B------:R-:W-:Y:S01]  /*0560*/  IMAD R43, R65.reuse, 0x14, RZ ;  /* 0x00000014412b7824 */ /* 0x040fe200078e02ff */
[CC--:B------:R-:W-:Y:S01]  /*0570*/  LEA R34, P5, R65.reuse, R2.reuse, 0x5 ;  /* 0x0000000241227211 */ /* 0x0c0fe200078a28ff */
[C---:B------:R-:W-:Y:S01]  /*0580*/  IMAD R47, R65.reuse, 0x16, RZ ;  /* 0x00000016412f7824 */ /* 0x040fe200078e02ff */
[C---:B------:R-:W-:Y:S01]  /*0590*/  SHF.L.U32 R7, R65.reuse, 0x1, RZ ;  /* 0x0000000141077819 */ /* 0x040fe200000006ff */
[----:B------:R-:W-:Y:S01]  /*05a0*/  IMAD R25, R65, 0xb, RZ ;  /* 0x0000000b41197824 */ /* 0x000fe200078e02ff */
[-C--:B------:R-:W-:Y:S01]  /*05b0*/  LEA.HI.X.SX32 R27, R27, R3.reuse, 0x1, P6 ;  /* 0x000000031b1b7211 */ /* 0x080fe200030f0eff */
[----:B------:R-:W-:Y:S01]  /*05c0*/  IMAD R55, R65, 0x1a, RZ ;  /* 0x0000001a41377824 */ /* 0x000fe200078e02ff */
[-C--:B------:R-:W-:Y:S01]  /*05d0*/  LEA.HI.X.SX32 R35, R35, R3.reuse, 0x1, P5 ;  /* 0x0000000323237211 */ /* 0x080fe200028f0eff */
[----:B------:R-:W-:Y:S01]  /*05e0*/  IMAD R59, R65, 0x1c, RZ ;  /* 0x0000001c413b7824 */ /* 0x000fe200078e02ff */
[-C--:B------:R-:W-:Y:S01]  /*05f0*/  IADD3 R50, P4, PT, R79, R2.reuse, RZ ;  /* 0x000000024f327210 */ /* 0x080fe20007f9e0ff */
[----:B------:R-:W0:Y:S01]  /*0600*/  LDS R72, [UR5] ;  /* 0x00000005ff487984 */ /* 0x000e220008000800 */
[-C--:B------:R-:W-:Y:S01]  /*0610*/  IADD3 R4, P6, PT, R7, R2.reuse, RZ ;  /* 0x0000000207047210 */ /* 0x080fe20007fde0ff */
[C---:B------:R-:W-:Y:S01]  /*0620*/  IMAD R63, R65.reuse, 0x1e, RZ ;  /* 0x0000001e413f7824 */ /* 0x040fe200078e02ff */
[----:B------:R-:W-:Y:S01]  /*0630*/  LEA R6, P5, R65, R2, 0x2 ;  /* 0x0000000241067211 */ /* 0x000fe200078a10ff */
[----:B------:R-:W-:Y:S01]  /*0640*/  BAR.SYNC.DEFER_BLOCKING 0x0 ;  /* 0x0000000000007b1d */ /* 0x000fe20000010000 */
[----:B------:R-:W-:-:S02]  /*0650*/  LEA.HI.X.SX32 R51, R51, R3, 0x1, P4 ;  /* 0x0000000333337211 */ /* 0x000fc400020f0eff */
[-C--:B------:R-:W-:Y:S02]  /*0660*/  LEA.HI.X.SX32 R5, R65, R3.reuse, 0x1, P6 ;  /* 0x0000000341057211 */ /* 0x080fe400030f0eff */
[----:B------:R-:W-:Y:S01]  /*0670*/  LEA.HI.X.SX32 R7, R7, R3, 0x1, P5 ;  /* 0x0000000307077211 */ /* 0x000fe200028f0eff */
[C---:B------:R-:W-:Y:S01]  /*0680*/  IMAD R61, R65.reuse, 0x24, RZ ;  /* 0x00000024413d7824 */ /* 0x040fe200078e02ff */
[C---:B------:R-:W-:Y:S01]  /*0690*/  SHF.L.U32 R11, R65.reuse, 0x2, RZ ;  /* 0x00000002410b7819 */ /* 0x040fe200000006ff */
[C---:B------:R-:W-:Y:S01]  /*06a0*/  IMAD R29, R65.reuse, 0xd, RZ ;  /* 0x0000000d411d7824 */ /* 0x040fe200078e02ff */
[CC--:B------:R-:W-:Y:S01]  /*06b0*/  LEA R13, R65.reuse, R65.reuse, 0x2 ;  /* 0x00000041410d7211 */ /* 0x0c0fe200078e10ff */
[C---:B------:R-:W-:Y:S01]  /*06c0*/  IMAD R69, R65.reuse, 0x26, RZ ;  /* 0x0000002641457824 */ /* 0x040fe200078e02ff */
[C---:B------:R-:W-:Y:S01]  /*06d0*/  LEA R17, R65.reuse, -R65, 0x3 ;  /* 0x8000004141117211 */ /* 0x040fe200078e18ff */
[C---:B------:R-:W-:Y:S01]  /*06e0*/  IMAD R71, R65.reuse, 0x28, RZ ;  /* 0x0000002841477824 */ /* 0x040fe200078e02ff */
[CC--:B------:R-:W-:Y:S01]  /*06f0*/  LEA R10, P4, R65.reuse, R2.reuse, 0x3 ;  /* 0x00000002410a7211 */ /* 0x0c0fe200078818ff */
[----:B------:R-:W-:Y:S01]  /*0700*/  IMAD R73, R65, 0x2a, RZ ;  /* 0x0000002a41497824 */ /* 0x000fe200078e02ff */
[-C--:B------:R-:W-:Y:S01]  /*0710*/  IADD3 R12, P6, PT, R23, R2.reuse, RZ ;  /* 0x00000002170c7210 */ /* 0x080fe20007fde0ff */
[----:B------:R-:W-:Y:S01]  /*0720*/  IMAD R75, R65, 0x2c, RZ ;  /* 0x0000002c414b7824 */ /* 0x000fe200078e02ff */
[-C--:B------:R-:W-:Y:S01]  /*0730*/  IADD3 R16, P5, PT, R31, R2.reuse, RZ ;  /* 0x000000021f107210 */ /* 0x080fe20007fbe0ff */
[----:B------:R-:W-:Y:S01]  /*0740*/  IMAD R77, R65, 0x2e, RZ ;  /* 0x0000002e414d7824 */ /* 0x000fe200078e02ff */
[-C--:B------:R-:W-:Y:S01]  /*0750*/  LEA.HI.X.SX32 R11, R11, R3.reuse, 0x1, P4 ;  /* 0x000000030b0b7211 */ /* 0x080fe200020f0eff */
[----:B------:R-:W-:Y:S01]  /*0760*/  IMAD R81, R65, 0x32, RZ ;  /* 0x0000003241517824 */ /* 0x000fe200078e02ff */
[-C--:B------:R-:W-:Y:S01]  /*0770*/  LEA.HI.X.SX32 R13, R13, R3.reuse, 0x1, P6 ;  /* 0x000000030d0d7211 */ /* 0x080fe200030f0eff */
[----:B------:R-:W-:Y:S01]  /*0780*/  IMAD R41, R65, 0x13, RZ ;  /* 0x0000001341297824 */ /* 0x000fe200078e02ff */
[----:B------:R-:W-:Y:S01]  /*0790*/  LEA.HI.X.SX32 R17, R17, R3, 0x1, P5 ;  /* 0x0000000311117211 */ /* 0x000fe200028f0eff */
[C---:B------:R-:W-:Y:S01]  /*07a0*/  IMAD R45, R65.reuse, 0x15, RZ ;  /* 0x00000015412d7824 */ /* 0x040fe200078e02ff */
[C---:B------:R-:W-:Y:S01]  /*07b0*/  LEA R21, R65.reuse, R65, 0x3 ;  /* 0x0000004141157211 */ /* 0x040fe200078e18ff */
[----:B------:R-:W-:Y:S01]  /*07c0*/  IMAD R49, R65, 0x17, RZ ;  /* 0x0000001741317824 */ /* 0x000fe200078e02ff */
[-C--:B------:R-:W-:Y:S01]  /*07d0*/  IADD3 R20, P4, PT, R39, R2.reuse, RZ ;  /* 0x0000000227147210 */ /* 0x080fe20007f9e0ff */
        /* <DEDUP_REMOVED lines=11> */
[C---:B------:R-:W-:Y:S01]  /*0890*/  SHF.L.U32 R19, R65.reuse, 0x3, RZ ;  /* 0x0000000341137819 */ /* 0x040fe200000006ff */
[C---:B------:R-:W-:Y:S01]  /*08a0*/  IMAD R93, R65.reuse, 0x3e, RZ ;  /* 0x0000003e415d7824 */ /* 0x040fe200078e02ff */
[CC--:B------:R-:W-:Y:S01]  /*08b0*/  LEA R33, R65.reuse, -R65.reuse, 0x4 ;  /* 0x8000004141217211 */ /* 0x0c0fe200078e20ff */
[----:B----4-:R-:W5:Y:S01]  /*08c0*/  LDG.E.U16 R67, desc[UR20][R2.64] ;  /* 0x0000001402437981 */ /* 0x010f62000c1e1500 */
[C---:B------:R-:W-:Y:S01]  /*08d0*/  LEA R37, R65.reuse, R65, 0x4 ;  /* 0x0000004141257211 */ /* 0x040fe200078e20ff */
[----:B------:R-:W-:Y:S01]  /*08e0*/  IMAD R57, R65, 0x1b, RZ ;  /* 0x0000001b41397824 */ /* 0x000fe200078e02ff */
[-C--:B------:R-:W-:Y:S01]  /*08f0*/  IADD3 R38, P2, PT, R61, R2.reuse, RZ ;  /* 0x000000023d267210 */ /* 0x080fe20007f5e0ff */
[----:B------:R-:W1:Y:S01]  /*0900*/  LDCU UR6, c[0x0][0x3c8] ;  /* 0x00007900ff0677ac */ /* 0x000e620008000800 */
[-C--:B------:R-:W-:Y:S01]  /*0910*/  LEA R18, P1, R65, R2.reuse, 0x4 ;  /* 0x0000000241127211 */ /* 0x080fe200078220ff */
[----:B------:R2:W5:Y:S01]  /*0920*/  LDG.E.U16 R70, desc[UR20][R8.64] ;  /* 0x0000001408467981 */ /* 0x000562000c1e1500 */
[----:B------:R-:W-:-:S02]  /*0930*/  IADD3 R28, P4, PT, R55, R2, RZ ;  /* 0x00000002371c7210 */ /* 0x000fc40007f9e0ff */
[-C--:B------:R-:W-:Y:S01]  /*0940*/  IADD3 R30, P6, PT, R59, R2.reuse, RZ ;  /* 0x000000023b1e7210 */ /* 0x080fe20007fde0ff */
[----:B------:R3:W5:Y:S01]  /*0950*/  LDG.E.U16 R68, desc[UR20][R4.64] ;  /* 0x0000001404447981 */ /* 0x000762000c1e1500 */
[----:B------:R-:W-:Y:S02]  /*0960*/  IADD3 R32, P5, PT, R63, R2, RZ ;  /* 0x000000023f207210 */ /* 0x000fe40007fbe0ff */
[-C--:B------:R-:W-:Y:S01]  /*0970*/  LEA.HI.X.SX32 R19, R19, R3.reuse, 0x1, P1 ;  /* 0x0000000313137211 */ /* 0x080fe200008f0eff */
[----:B------:R-:W5:Y:S01]  /*0980*/  LDG.E.U16 R13, desc[UR20][R12.64] ;  /* 0x000000140c0d7981 */ /* 0x000f62000c1e1500 */
[-C--:B------:R-:W-:Y:S01]  /*0990*/  LEA.HI.X.SX32 R29, R29, R3.reuse, 0x1, P4 ;  /* 0x000000031d1d7211 */ /* 0x080fe200020f0eff */
[----:B--2---:R-:W2:Y:S01]  /*09a0*/  LDC.64 R8, c[0x0][0x388] ;  /* 0x0000e200ff087b82 */ /* 0x004ea20000000a00 */
[-C--:B------:R-:W-:Y:S01]  /*09b0*/  LEA.HI.X.SX32 R31, R31, R3.reuse, 0x1, P6 ;  /* 0x000000031f1f7211 */ /* 0x080fe200030f0eff */
[----:B------:R-:W5:Y:S01]  /*09c0*/  LDG.E.U16 R18, desc[UR20][R18.64] ;  /* 0x0000001412127981 */ /* 0x000f62000c1e1500 */
[----:B------:R-:W-:-:S02]  /*09d0*/  LEA.HI.X.SX32 R33, R33, R3, 0x1, P5 ;  /* 0x0000000321217211 */ /* 0x000fc400028f0eff */
[-C--:B------:R-:W-:Y:S01]  /*09e0*/  LEA.HI.X.SX32 R37, R37, R3.reuse, 0x1, P3 ;  /* 0x0000000325257211 */ /* 0x080fe200018f0eff */
[----:B------:R-:W5:Y:S01]  /*09f0*/  LDG.E.U16 R15, desc[UR20][R14.64] ;  /* 0x000000140e0f7981 */ /* 0x000f62000c1e1500 */
[----:B------:R-:W-:Y:S02]  /*0a00*/  LEA.HI.X.SX32 R39, R39, R3, 0x1, P2 ;  /* 0x0000000327277211 */ /* 0x000fe400010f0eff */
[-C--:B------:R-:W-:Y:S01]  /*0a10*/  IADD3 R40, P1, PT, R69, R2.reuse, RZ ;  /* 0x0000000245287210 */ /* 0x080fe20007f3e0ff */
[----:B------:R-:W5:Y:S01]  /*0a20*/  LDG.E.U16 R16, desc[UR20][R16.64] ;  /* 0x0000001410107981 */ /* 0x000f62000c1e1500 */
[-C--:B------:R-:W-:Y:S02]  /*0a30*/  IADD3 R42, P4, PT, R71, R2.reuse, RZ ;  /* 0x00000002472a7210 */ /* 0x080fe40007f9e0ff */
[-C--:B------:R-:W-:Y:S01]  /*0a40*/  IADD3 R44, P6, PT, R73, R2.reuse, RZ ;  /* 0x00000002492c7210 */ /* 0x080fe20007fde0ff */
[----:B------:R4:W5:Y:S01]  /*0a50*/  LDG.E.U16 R69, desc[UR20][R6.64] ;  /* 0x0000001406457981 */ /* 0x000962000c1e1500 */
[----:B------:R-:W-:-:S02]  /*0a60*/  IADD3 R46, P5, PT, R75, R2, RZ ;  /* 0x000000024b2e7210 */ /* 0x000fc40007fbe0ff */
[-C--:B------:R-:W-:Y:S01]  /*0a70*/  IADD3 R48, P3, PT, R77, R2.reuse, RZ ;  /* 0x000000024d307210 */ /* 0x080fe20007f7e0ff */
[----:B------:R0:W5:Y:S01]  /*0a80*/  LDG.E.U16 R71, desc[UR20][R10.64] ;  /* 0x000000140a477981 */ /* 0x000162000c1e1500 */
[----:B------:R-:W-:Y:S02]  /*0a90*/  IADD3 R52, P2, PT, R81, R2, RZ ;  /* 0x0000000251347210 */ /* 0x000fe40007f5e0ff */
[-C--:B------:R-:W-:Y:S01]  /*0aa0*/  LEA.HI.X.SX32 R41, R41, R3.reuse, 0x1, P1 ;  /* 0x0000000329297211 */ /* 0x080fe200008f0eff */
[----:B------:R0:W5:Y:S01]  /*0ab0*/  LDG.E.U16 R26, desc[UR20][R26.64] ;  /* 0x000000141a1a7981 */ /* 0x000162000c1e1500 */
[-C--:B------:R-:W-:Y:S02]  /*0ac0*/  LEA.HI.X.SX32 R43, R43, R3.reuse, 0x1, P4 ;  /* 0x000000032b2b7211 */ /* 0x080fe400020f0eff */
[-C--:B------:R-:W-:Y:S01]  /*0ad0*/  LEA.HI.X.SX32 R45, R45, R3.reuse, 0x1, P6 ;  /* 0x000000032d2d7211 */ /* 0x080fe200030f0eff */
[----:B------:R0:W5:Y:S01]  /*0ae0*/  LDG.E.U16 R34, desc[UR20][R34.64] ;  /* 0x0000001422227981 */ /* 0x000162000c1e1500 */
[----:B------:R-:W-:-:S02]  /*0af0*/  LEA.HI.X.SX32 R47, R47, R3, 0x1, P5 ;  /* 0x000000032f2f7211 */ /* 0x000fc400028f0eff */
[-C--:B------:R-:W-:Y:S01]  /*0b00*/  LEA.HI.X.SX32 R49, R49, R3.reuse, 0x1, P3 ;  /* 0x0000000331317211 */ /* 0x080fe200018f0eff */
[----:B------:R0:W5:Y:S01]  /*0b10*/  LDG.E.U16 R50, desc[UR20][R50.64] ;  /* 0x0000001432327981 */ /* 0x000162000c1e1500 */
[----:B------:R-:W-:Y:S02]  /*0b20*/  LEA.HI.X.SX32 R53, R53, R3, 0x1, P2 ;  /* 0x0000000335357211 */ /* 0x000fe400010f0eff */
[-C--:B------:R-:W-:Y:S01]  /*0b30*/  IADD3 R54, P1, PT, R83, R2.reuse, RZ ;  /* 0x0000000253367210 */ /* 0x080fe20007f3e0ff */
[----:B------:R0:W5:Y:S01]  /*0b40*/  LDG.E.U16 R20, desc[UR20][R20.64] ;  /* 0x0000001414147981 */ /* 0x000162000c1e1500 */
[-C--:B------:R-:W-:Y:S02]  /*0b50*/  IADD3 R56, P4, PT, R85, R2.reuse, RZ ;  /* 0x0000000255387210 */ /* 0x080fe40007f9e0ff */
[-C--:B------:R-:W-:Y:S01]  /*0b60*/  IADD3 R58, P6, PT, R87, R2.reuse, RZ ;  /* 0x00000002573a7210 */ /* 0x080fe20007fde0ff */
[----:B------:R0:W5:Y:S01]  /*0b70*/  LDG.E.U16 R22, desc[UR20][R22.64] ;  /* 0x0000001416167981 */ /* 0x000162000c1e1500 */
[----:B------:R-:W-:-:S02]  /*0b80*/  IADD3 R60, P5, PT, R89, R2, RZ ;  /* 0x00000002593c7210 */ /* 0x000fc40007fbe0ff */
[-C--:B------:R-:W-:Y:S01]  /*0b90*/  IADD3 R62, P3, PT, R91, R2.reuse, RZ ;  /* 0x000000025b3e7210 */ /* 0x080fe20007f7e0ff */
[----:B------:R0:W5:Y:S01]  /*0ba0*/  LDG.E.U16 R24, desc[UR20][R24.64] ;  /* 0x0000001418187981 */ /* 0x000162000c1e1500 */
[----:B------:R-:W-:Y:S01]  /*0bb0*/  IADD3 R64, P2, PT, R93, R2, RZ ;  /* 0x000000025d407210 */ /* 0x000fe20007f5e0ff */
[C---:B------:R-:W-:Y:S01]  /*0bc0*/  IMAD R2, R65.reuse, 0x1d, RZ ;  /* 0x0000001d41027824 */ /* 0x040fe200078e02ff */
[----:B------:R-:W-:Y:S01]  /*0bd0*/  LEA R65, R65, -R65, 0x5 ;  /* 0x8000004141417211 */ /* 0x000fe200078e28ff */
[----:B------:R0:W5:Y:S01]  /*0be0*/  LDG.E.U16 R28, desc[UR20][R28.64] ;  /* 0x000000141c1c7981 */ /* 0x000162000c1e1500 */
[-C--:B------:R-:W-:Y:S02]  /*0bf0*/  LEA.HI.X.SX32 R55, R55, R3.reuse, 0x1, P1 ;  /* 0x0000000337377211 */ /* 0x080fe400008f0eff */
[-C--:B------:R-:W-:Y:S01]  /*0c00*/  LEA.HI.X.SX32 R57, R57, R3.reuse, 0x1, P4 ;  /* 0x0000000339397211 */ /* 0x080fe200020f0eff */
[----:B------:R0:W5:Y:S01]  /*0c10*/  LDG.E.U16 R30, desc[UR20][R30.64] ;  /* 0x000000141e1e7981 */ /* 0x000162000c1e1500 */
[----:B------:R-:W-:-:S02]  /*0c20*/  LEA.HI.X.SX32 R59, R59, R3, 0x1, P6 ;  /* 0x000000033b3b7211 */ /* 0x000fc400030f0eff */
[-C--:B------:R-:W-:Y:S01]  /*0c30*/  LEA.HI.X.SX32 R61, R2, R3.reuse, 0x1, P5 ;  /* 0x00000003023d7211 */ /* 0x080fe200028f0eff */
[----:B------:R0:W5:Y:S01]  /*0c40*/  LDG.E.U16 R32, desc[UR20][R32.64] ;  /* 0x0000001420207981 */ /* 0x000162000c1e1500 */
[-C--:B------:R-:W-:Y:S02]  /*0c50*/  LEA.HI.X.SX32 R63, R63, R3.reuse, 0x1, P3 ;  /* 0x000000033f3f7211 */ /* 0x080fe400018f0eff */
[----:B------:R-:W-:Y:S01]  /*0c60*/  LEA.HI.X.SX32 R65, R65, R3, 0x1, P2 ;  /* 0x0000000341417211 */ /* 0x000fe200010f0eff */
[----:B------:R0:W5:Y:S01]  /*0c70*/  LDG.E.U16 R36, desc[UR20][R36.64] ;  /* 0x0000001424247981 */ /* 0x000162000c1e1500 */
[----:B------:R-:W2:Y:S01]  /*0c80*/  LDC.64 R2, c[0x0][0x3c0] ;  /* 0x0000f000ff027b82 */ /* 0x000ea20000000a00 */
[----:B---3--:R-:W-:Y:S02]  /*0c90*/  LOP3.LUT R4, R132, 0x1f, RZ, 0xc0, !PT ;  /* 0x0000001f84047812 */ /* 0x008fe400078ec0ff */
[--C-:B------:R-:W-:Y:S01]  /*0ca0*/  SHF.R.U32.HI R5, RZ, 0x5, R132.reuse ;  /* 0x00000005ff057819 */ /* 0x100fe20000011684 */
[----:B------:R3:W5:Y:S02]  /*0cb0*/  LDG.E.U16 R38, desc[UR20][R38.64] ;  /* 0x0000001426267981 */ /* 0x000764000c1e1500 */
[----:B-1----:R-:W-:Y:S01]  /*0cc0*/  IMAD R4, R4, UR6, RZ ;  /* 0x0000000604047c24 */ /* 0x002fe2000f8e02ff */
[----:B------:R-:W-:Y:S01]  /*0cd0*/  R2UR UR6, R5 ;  /* 0x00000000050672ca */ /* 0x000fe200000e0000 */
[----:B------:R3:W5:Y:S01]  /*0ce0*/  LDG.E.U16 R40, desc[UR20][R40.64] ;  /* 0x0000001428287981 */ /* 0x000762000c1e1500 */
[----:B----4-:R-:W-:-:S02]  /*0cf0*/  SHF.R.U32.HI R7, RZ, 0x5, R132 ;  /* 0x00000005ff077819 */ /* 0x010fc40000011684 */
[----:B------:R-:W-:Y:S01]  /*0d00*/  SHF.L.U32 R6, R4, 0x1, RZ ;  /* 0x0000000104067819 */ /* 0x000fe200000006ff */
[----:B------:R3:W5:Y:S01]  /*0d10*/  LDG.E.U16 R42, desc[UR20][R42.64] ;  /* 0x000000142a2a7981 */ /* 0x000762000c1e1500 */
[----:B------:R-:W-:Y:S02]  /*0d20*/  SHF.L.U32 R133, R132, 0x1, RZ ;  /* 0x0000000184857819 */ /* 0x000fe400000006ff */
[----:B0-----:R-:W-:Y:S01]  /*0d30*/  R2UR UR7, R72 ;  /* 0x00000000480772ca */ /* 0x001fe200000e0000 */
[----:B------:R3:W5:Y:S04]  /*0d40*/  LDG.E.U16 R44, desc[UR20][R44.64] ;  /* 0x000000142c2c7981 */ /* 0x000768000c1e1500 */
[----:B------:R3:W5:Y:S01]  /*0d50*/  LDG.E.U16 R46, desc[UR20][R46.64] ;  /* 0x000000142e2e7981 */ /* 0x000762000c1e1500 */
[----:B--2---:R-:W-:-:S03]  /*0d60*/  IMAD R2, R2, UR4, RZ ;  /* 0x0000000402027c24 */ /* 0x004fc6000f8e02ff */
[----:B------:R3:W5:Y:S02]  /*0d70*/  LDG.E.U16 R48, desc[UR20][R48.64] ;  /* 0x0000001430307981 */ /* 0x000764000c1e1500 */
[----:B------:R-:W-:Y:S02]  /*0d80*/  SHF.L.U32 R5, R2, 0x1, RZ ;  /* 0x0000000102057819 */ /* 0x000fe400000006ff */
[----:B------:R3:W5:Y:S02]  /*0d90*/  LDG.E.U16 R52, desc[UR20][R52.64] ;  /* 0x0000001434347981 */ /* 0x000764000c1e1500 */
[----:B------:R-:W-:Y:S02]  /*0da0*/  IADD3 R143, P1, P2, R6, R8, R5 ;  /* 0x00000008068f7210 */ /* 0x000fe40007a3e005 */
[----:B------:R3:W5:Y:S01]  /*0db0*/  LDG.E.U16 R54, desc[UR20][R54.64] ;  /* 0x0000001436367981 */ /* 0x000762000c1e1500 */
[----:B------:R-:W-:Y:S01]  /*0dc0*/  SGXT.U32 R6, R7, 0x3 ;  /* 0x000000030706781a */ /* 0x000fe20000000000 */
[----:B------:R-:W-:-:S02]  /*0dd0*/  IMAD.HI R4, R4, 0x2, RZ ;  /* 0x0000000204047827 */ /* 0x000fc400078e02ff */
[----:B------:R3:W5:Y:S02]  /*0de0*/  LDG.E.U16 R56, desc[UR20][R56.64] ;  /* 0x0000001438387981 */ /* 0x000764000c1e1500 */
[----:B------:R-:W-:Y:S02]  /*0df0*/  IMAD.HI R2, R2, 0x2, RZ ;  /* 0x0000000202027827 */ /* 0x000fe400078e02ff */
[----:B------:R3:W5:Y:S02]  /*0e00*/  LDG.E.U16 R58, desc[UR20][R58.64] ;  /* 0x000000143a3a7981 */ /* 0x000764000c1e1500 */
[----:B------:R-:W-:Y:S01]  /*0e10*/  IMAD R6, R6, R3, RZ ;  /* 0x0000000306067224 */ /* 0x000fe200078e02ff */
[----:B------:R-:W-:Y:S01]  /*0e20*/  IADD3.X R19, PT, PT, R4, R9, R2, P1, P2 ;  /* 0x0000000904137210 */ /* 0x000fe20000fe4402 */
[----:B------:R3:W5:Y:S03]  /*0e30*/  LDG.E.U16 R60, desc[UR20][R60.64] ;  /* 0x000000143c3c7981 */ /* 0x000766000c1e1500 */
[C---:B------:R-:W-:Y:S01]  /*0e40*/  LEA R2, R3.reuse, R6, 0x3 ;  /* 0x0000000603027211 */ /* 0x040fe200078e18ff */
[----:B------:R3:W5:Y:S03]  /*0e50*/  LDG.E.U16 R62, desc[UR20][R62.64] ;  /* 0x000000143e3e7981 */ /* 0x000766000c1e1500 */
[C---:B------:R-:W-:Y:S01]  /*0e60*/  LEA R4, R3.reuse, R2, 0x3 ;  /* 0x0000000203047211 */ /* 0x040fe200078e18ff */
[----:B------:R3:W5:Y:S03]  /*0e70*/  LDG.E.U16 R64, desc[UR20][R64.64] ;  /* 0x0000001440407981 */ /* 0x000766000c1e1500 */
[----:B------:R-:W-:-:S04]  /*0e80*/  LEA R8, R3, R4, 0x4 ;  /* 0x0000000403087211 */ /* 0x000fc800078e20ff */
[C---:B------:R-:W-:Y:S02]  /*0e90*/  LEA R10, R3.reuse, R8, 0x3 ;  /* 0x00000008030a7211 */ /* 0x040fe400078e18ff */
[-C--:B------:R-:W-:Y:S02]  /*0ea0*/  LEA R168, P2, R2, R143.reuse, 0x1 ;  /* 0x0000008f02a87211 */ /* 0x080fe400078408ff */
[C---:B------:R-:W-:Y:S01]  /*0eb0*/  LEA R12, R3.reuse, R10, 0x3 ;  /* 0x0000000a030c7211 */ /* 0x040fe200078e18ff */
[----:B------:R-:W-:Y:S01]  /*0ec0*/  UIADD3 UR9, UPT, UPT, UR6, 0x18, URZ ;  /* 0x0000001806097890 */ /* 0x000fe2000fffe0ff */
[----:B------:R-:W-:Y:S02]  /*0ed0*/  LEA R170, P1, R6, R143, 0x1 ;  /* 0x0000008f06aa7211 */ /* 0x000fe400078208ff */
[-C--:B------:R-:W-:Y:S02]  /*0ee0*/  LEA.HI.X.SX32 R169, R2, R19.reuse, 0x1, P2 ;  /* 0x0000001302a97211 */ /* 0x080fe400010f0eff */
[C---:B------:R-:W-:Y:S01]  /*0ef0*/  LEA R2, R3.reuse, R12, 0x4 ;  /* 0x0000000c03027211 */ /* 0x040fe200078e20ff */
[----:B------:R-:W-:Y:S01]  /*0f00*/  IMAD R5, R3, UR9, RZ ;  /* 0x0000000903057c24 */ /* 0x000fe2000f8e02ff */
[----:B------:R-:W-:-:S02]  /*0f10*/  LEA.HI.X.SX32 R171, R6, R19, 0x1, P1 ;  /* 0x0000001306ab7211 */ /* 0x000fc400008f0eff */
[C---:B------:R-:W-:Y:S01]  /*0f20*/  LEA R6, R3.reuse, R2, 0x3 ;  /* 0x0000000203067211 */ /* 0x040fe200078e18ff */
[----:B------:R-:W-:Y:S01]  /*0f30*/  UIADD3 UR10, UPT, UPT, UR6, 0x38, URZ ;  /* 0x00000038060a7890 */ /* 0x000fe2000fffe0ff */
[-C--:B------:R-:W-:Y:S02]  /*0f40*/  LEA R166, P1, R4, R143.reuse, 0x1 ;  /* 0x0000008f04a67211 */ /* 0x080fe400078208ff */
[----:B------:R-:W-:Y:S02]  /*0f50*/  LEA R14, R3, R6, 0x3 ;  /* 0x00000006030e7211 */ /* 0x000fe400078e18ff */
[-C--:B------:R-:W-:Y:S02]  /*0f60*/  LEA R164, P3, R5, R143.reuse, 0x1 ;  /* 0x0000008f05a47211 */ /* 0x080fe400078608ff */
[----:B------:R-:W-:Y:S02]  /*0f70*/  LEA R162, P2, R8, R143, 0x1 ;  /* 0x0000008f08a27211 */ /* 0x000fe400078408ff */
[-C--:B------:R-:W-:Y:S01]  /*0f80*/  LEA.HI.X.SX32 R167, R4, R19.reuse, 0x1, P1 ;  /* 0x0000001304a77211 */ /* 0x080fe200008f0eff */
[----:B------:R-:W-:Y:S01]  /*0f90*/  UIADD3 UR11, UPT, UPT, UR6, 0x58, URZ ;  /* 0x00000058060b7890 */ /* 0x000fe2000fffe0ff */
[----:B------:R-:W-:Y:S01]  /*0fa0*/  LEA R4, R3, R14, 0x4 ;  /* 0x0000000e03047211 */ /* 0x000fe200078e20ff */
[----:B------:R-:W-:Y:S01]  /*0fb0*/  UIADD3 UR12, UPT, UPT, UR6, 0x78, URZ ;  /* 0x00000078060c7890 */ /* 0x000fe2000fffe0ff */
[----:B------:R-:W-:Y:S01]  /*0fc0*/  LEA.HI.X.SX32 R165, R5, R19, 0x1, P3 ;  /* 0x0000001305a57211 */ /* 0x000fe200018f0eff */
[----:B------:R-:W-:Y:S01]  /*0fd0*/  IMAD R7, R3, UR10, RZ ;  /* 0x0000000a03077c24 */ /* 0x000fe2000f8e02ff */
[----:B------:R-:W-:-:S02]  /*0fe0*/  LEA R160, P3, R10, R143, 0x1 ;  /* 0x0000008f0aa07211 */ /* 0x000fc400078608ff */
[----:B------:R-:W-:Y:S02]  /*0ff0*/  LEA.HI.X.SX32 R163, R8, R19, 0x1, P2 ;  /* 0x0000001308a37211 */ /* 0x000fe400010f0eff */
[----:B------:R-:W-:Y:S02]  /*1000*/  LEA R154, P2, R2, R143, 0x1 ;  /* 0x0000008f029a7211 */ /* 0x000fe400078408ff */
[C---:B------:R-:W-:Y:S01]  /*1010*/  LEA R8, R3.reuse, R4, 0x3 ;  /* 0x0000000403087211 */ /* 0x040fe200078e18ff */
[C---:B------:R-:W-:Y:S01]  /*1020*/  IMAD R9, R3.reuse, UR11, RZ ;  /* 0x0000000b03097c24 */ /* 0x040fe2000f8e02ff */
[----:B------:R-:W-:Y:S01]  /*1030*/  LEA.HI.X.SX32 R161, R10, R19, 0x1, P3 ;  /* 0x000000130aa17211 */ /* 0x000fe200018f0eff */
[----:B------:R-:W-:Y:S01]  /*1040*/  IMAD R11, R3, UR12, RZ ;  /* 0x0000000c030b7c24 */ /* 0x000fe2000f8e02ff */
[-C--:B------:R-:W-:Y:S02]  /*1050*/  LEA R156, P4, R7, R143.reuse, 0x1 ;  /* 0x0000008f079c7211 */ /* 0x080fe400078808ff */
[----:B------:R-:W-:-:S02]  /*1060*/  LEA R158, P1, R12, R143, 0x1 ;  /* 0x0000008f0c9e7211 */ /* 0x000fc400078208ff */
[----:B------:R-:W-:Y:S02]  /*1070*/  LEA R152, P3, R6, R143, 0x1 ;  /* 0x0000008f06987211 */ /* 0x000fe400078608ff */
[-C--:B------:R-:W-:Y:S02]  /*1080*/  LEA.HI.X.SX32 R155, R2, R19.reuse, 0x1, P2 ;  /* 0x00000013029b7211 */ /* 0x080fe400010f0eff */
[----:B------:R-:W-:Y:S02]  /*1090*/  LOP3.LUT R72, R132, 0xc0, RZ, 0xc0, !PT ;  /* 0x000000c084487812 */ /* 0x000fe400078ec0ff */
[----:B------:R-:W-:Y:S02]  /*10a0*/  LOP3.LUT R133, R133, 0x7e, RZ, 0xc0, !PT ;  /* 0x0000007e85857812 */ /* 0x000fe400078ec0ff */
[----:B------:R-:W-:Y:S02]  /*10b0*/  LEA R2, R3, R8, 0x3 ;  /* 0x0000000803027211 */ /* 0x000fe400078e18ff */
[----:B------:R-:W-:-:S02]  /*10c0*/  LEA.HI.X.SX32 R157, R7, R19, 0x1, P4 ;  /* 0x00000013079d7211 */ /* 0x000fc400020f0eff */
[-C--:B------:R-:W-:Y:S02]  /*10d0*/  LEA.HI.X.SX32 R159, R12, R19.reuse, 0x1, P1 ;  /* 0x000000130c9f7211 */ /* 0x080fe400008f0eff */
[----:B------:R-:W-:Y:S02]  /*10e0*/  LEA.HI.X.SX32 R153, R6, R19, 0x1, P3 ;  /* 0x0000001306997211 */ /* 0x000fe400018f0eff */
[----:B------:R-:W-:Y:S02]  /*10f0*/  LEA R17, R72, R133, 0x6 ;  /* 0x0000008548117211 */ /* 0x000fe400078e30ff */
[-C--:B------:R-:W-:Y:S02]  /*1100*/  LEA R148, P5, R9, R143.reuse, 0x1 ;  /* 0x0000008f09947211 */ /* 0x080fe400078a08ff */
[-C--:B------:R-:W-:Y:S02]  /*1110*/  LEA R140, P6, R11, R143.reuse, 0x1 ;  /* 0x0000008f0b8c7211 */ /* 0x080fe400078c08ff */
[----:B------:R-:W-:-:S02]  /*1120*/  LEA R150, P1, R14, R143, 0x1 ;  /* 0x0000008f0e967211 */ /* 0x000fc400078208ff */
[-C--:B------:R-:W-:Y:S02]  /*1130*/  LEA R146, P2, R4, R143.reuse, 0x1 ;  /* 0x0000008f04927211 */ /* 0x080fe400078408ff */
[-C--:B------:R-:W-:Y:S02]  /*1140*/  LEA R144, P3, R8, R143.reuse, 0x1 ;  /* 0x0000008f08907211 */ /* 0x080fe400078608ff */
[----:B------:R-:W-:Y:S02]  /*1150*/  LEA R142, P4, R2, R143, 0x1 ;  /* 0x0000008f028e7211 */ /* 0x000fe400078808ff */
[-C--:B------:R-:W-:Y:S02]  /*1160*/  LEA.HI.X.SX32 R149, R9, R19.reuse, 0x1, P5 ;  /* 0x0000001309957211 */ /* 0x080fe400028f0eff */
[-C--:B------:R-:W-:Y:S02]  /*1170*/  LEA.HI.X.SX32 R141, R11, R19.reuse, 0x1, P6 ;  /* 0x000000130b8d7211 */ /* 0x080fe400030f0eff */
[----:B------:R-:W-:-:S02]  /*1180*/  LEA.HI.X.SX32 R151, R14, R19, 0x1, P1 ;  /* 0x000000130e977211 */ /* 0x000fc400008f0eff */
[-C--:B------:R-:W-:Y:S02]  /*1190*/  LEA.HI.X.SX32 R147, R4, R19.reuse, 0x1, P2 ;  /* 0x0000001304937211 */ /* 0x080fe400010f0eff */
[-C--:B------:R-:W-:Y:S02]  /*11a0*/  LEA.HI.X.SX32 R145, R8, R19.reuse, 0x1, P3 ;  /* 0x0000001308917211 */ /* 0x080fe400018f0eff */
[----:B------:R-:W-:Y:S02]  /*11b0*/  LEA.HI.X.SX32 R143, R2, R19, 0x1, P4 ;  /* 0x00000013028f7211 */ /* 0x000fe400020f0eff */
[----:B------:R-:W-:Y:S01]  /*11c0*/  LOP3.LUT R5, R17, 0x10, RZ, 0x3c, !PT ;  /* 0x0000001011057812 */ /* 0x000fe200078e3cff */
[----:B---3--:R-:W-:Y:S06]  /*11d0*/  @P0 BRA `(.L_x_5) ;  /* 0x0000000000180947 */ /* 0x008fec0003800000 */
[----:B------:R-:W-:Y:S01]  /*11e0*/  ELECT P1, URZ, PT ;  /* 0x0000000000ff782f */ /* 0x000fe20003820000 */
[----:B------:R-:W-:Y:S01]  /*11f0*/  HFMA2 R2, -RZ, RZ, 0, 5.9604644775390625e-08 ;  /* 0x00000001ff027431 */ /* 0x000fe200000001ff */
[----:B------:R-:W-:Y:S01]  /*1200*/  UMOV UR9, 0x40 ;  /* 0x0000004000097882 */ /* 0x000fe20000000000 */
[----:B------:R-:W-:Y:S01]  /*1210*/  UVIRTCOUNT.DEALLOC.SMPOOL 0x80 ;  /* 0x000000800000784c */ /* 0x000fe20000000000 */
[----:B------:R-:W-:-:S09]  /*1220*/  ULEA UR9, UR8, UR9, 0x18 ;  /* 0x0000000908097291 */ /* 0x000fd2000f8ec0ff */
[----:B------:R0:W-:Y:S03]  /*1230*/  @P1 STS.U8 [UR9], R2 ;  /* 0x00000002ff001988 */ /* 0x0001e60008000009 */
.L_x_5:
[----:B------:R-:W-:Y:S01]  /*1240*/  USHF.L.U32 UR9, UR6, 0x15, URZ ;  /* 0x0000001506097899 */ /* 0x000fe200080006ff */
[C---:B------:R-:W-:Y:S01]  /*1250*/  LOP3.LUT R7, R17.reuse, 0x20, RZ, 0x3c, !PT ;  /* 0x0000002011077812 */ /* 0x040fe200078e3cff */
[----:B------:R-:W-:Y:S01]  /*1260*/  ULOP3.LUT UR25, UR6, 0x4, URZ, 0xc0, !UPT ;  /* 0x0000000406197892 */ /* 0x000fe2000f8ec0ff */
[----:B-----5:R-:W-:Y:S01]  /*1270*/  STS.U16 [R17+UR5+0x400], R18 ;  /* 0x0004001211007988 */ /* 0x020fe20008000405 */
[----:B------:R-:W-:Y:S01]  /*1280*/  ULOP3.LUT UR24, UR9, 0x600000, URZ, 0xc0, !UPT ;  /* 0x0060000009187892 */ /* 0x000fe2000f8ec0ff */
[C---:B------:R-:W-:Y:S01]  /*1290*/  LOP3.LUT R9, R17.reuse, 0x30, RZ, 0x3c, !PT ;  /* 0x0000003011097812 */ /* 0x040fe200078e3cff */
[----:B------:R-:W-:Y:S01]  /*12a0*/  UMOV UR14, 0x1 ;  /* 0x00000001000e7882 */ /* 0x000fe20000000000 */
[----:B------:R-:W-:Y:S01]  /*12b0*/  STS.U16 [R17+UR5+0x800], R34 ;  /* 0x0008002211007988 */ /* 0x000fe20008000405 */
[----:B------:R-:W-:Y:S01]  /*12c0*/  UIADD3 UR9, UPT, UPT, UR7, UR24, URZ ;  /* 0x0000001807097290 */ /* 0x000fe2000fffe0ff */
[----:B------:R-:W-:Y:S01]  /*12d0*/  LOP3.LUT R11, R17, 0x40, RZ, 0x3c, !PT ;  /* 0x00000040110b7812 */ /* 0x000fe200078e3cff */
[----:B------:R-:W-:-:S02]  /*12e0*/  UIADD3 UR8, UPT, UPT, UR5, 0xa000, URZ ;  /* 0x0000a00005087890 */ /* 0x000fc4000fffe0ff */
[----:B------:R-:W-:Y:S01]  /*12f0*/  STS.U16 [R17+UR5+0xc00], R50 ;  /* 0x000c003211007988 */ /* 0x000fe20008000405 */
[----:B------:R-:W-:Y:S01]  /*1300*/  ULEA UR9, UR25, UR9, 0x3 ;  /* 0x0000000919097291 */ /* 0x000fe2000f8e18ff */
[----:B------:R-:W-:Y:S01]  /*1310*/  LOP3.LUT P1, RZ, R132, 0xff, RZ, 0xc0, !PT ;  /* 0x000000ff84ff7812 */ /* 0x000fe2000782c0ff */
[----:B------:R-:W1:Y:S01]  /*1320*/  LDCU UR26, c[0x0][0x3f0] ;  /* 0x00007e00ff1a77ac */ /* 0x000e620008000800 */
[----:B------:R-:W-:Y:S01]  /*1330*/  STS.U16 [R17+UR5], R67 ;  /* 0x0000004311007988 */ /* 0x000fe20008000405 */
[----:B------:R-:W-:Y:S01]  /*1340*/  PRMT R19, RZ, 0x7610, R19 ;  /* 0x00007610ff137816 */ /* 0x000fe20000000013 */
[----:B------:R-:W2:Y:S01]  /*1350*/  LDC.64 R202, c[0x0][0x390] ;  /* 0x0000e400ffca7b82 */ /* 0x000ea20000000a00 */
[----:B------:R-:W-:Y:S01]  /*1360*/  PRMT R21, RZ, 0x7610, R21 ;  /* 0x00007610ff157816 */ /* 0x000fe20000000015 */
[----:B------:R-:W-:Y:S01]  /*1370*/  STS.U16 [R5+UR5+0x80], R68 ;  /* 0x0000804405007988 */ /* 0x000fe20008000405 */
[----:B------:R-:W-:Y:S01]  /*1380*/  PRMT R23, RZ, 0x7610, R23 ;  /* 0x00007610ff177816 */ /* 0x000fe20000000017 */
[----:B------:R-:W3:Y:S01]  /*1390*/  LDCU.64 UR22, c[0x0][0x3d0] ;  /* 0x00007a00ff1677ac */ /* 0x000ee20008000a00 */
[----:B------:R-:W-:Y:S01]  /*13a0*/  PRMT R25, RZ, 0x7610, R25 ;  /* 0x00007610ff197816 */ /* 0x000fe20000000019 */
[----:B------:R-:W-:Y:S01]  /*13b0*/  STS.U16 [R5+UR5+0x480], R20 ;  /* 0x0004801405007988 */ /* 0x000fe20008000405 */
[----:B------:R-:W-:-:S02]  /*13c0*/  PRMT R27, RZ, 0x7610, R27 ;  /* 0x00007610ff1b7816 */ /* 0x000fc4000000001b */
[----:B------:R-:W-:Y:S01]  /*13d0*/  VOTEU.ALL UP0, P1 ;  /* 0x0000000000ff7886 */ /* 0x000fe20000800000 */
[----:B------:R-:W-:Y:S01]  /*13e0*/  STS.U16 [R5+UR5+0x880], R36 ;  /* 0x0008802405007988 */ /* 0x000fe20008000405 */
[----:B------:R-:W-:Y:S01]  /*13f0*/  VOTEU.ALL UP1, P1 ;  /* 0x0000000000ff7886 */ /* 0x000fe20000820000 */
[----:B------:R-:W-:Y:S02]  /*1400*/  PRMT R29, RZ, 0x7610, R29 ;  /* 0x00007610ff1d7816 */ /* 0x000fe4000000001d */
[----:B------:R4:W-:Y:S01]  /*1410*/  STS.U16 [R5+UR5+0xc80], R52 ;  /* 0x000c803405007988 */ /* 0x0009e20008000405 */
[----:B------:R-:W-:-:S04]  /*1420*/  @!UP0 UIADD3 UR10, UPT, UPT, -UR14, 0x100000, URZ ;  /* 0x001000000e0a8890 */ /* 0x000fc8000fffe1ff */
[----:B------:R-:W-:Y:S02]  /*1430*/  @!UP0 USHF.L.U32 UR11, UR10, 0xb, URZ ;  /* 0x0000000b0a0b8899 */ /* 0x000fe400080006ff */
[----:B------:R-:W-:Y:S01]  /*1440*/  @!UP0 USHF.L.U32 UR10, UR10, 0x1, URZ ;  /* 0x000000010a0a8899 */ /* 0x000fe200080006ff */
[----:B-1----:R-:W-:Y:S01]  /*1450*/  ISETP.LT.AND P2, PT, RZ, UR26, PT ;  /* 0x0000001aff007c0c */ /* 0x002fe2000bf41270 */
[----:B------:R-:W-:Y:S01]  /*1460*/  STS.U16 [R7+UR5+0x100], R69 ;  /* 0x0001004507007988 */ /* 0x000fe20008000405 */
[----:B------:R-:W-:Y:S02]  /*1470*/  PRMT R31, RZ, 0x7610, R31 ;  /* 0x00007610ff1f7816 */ /* 0x000fe4000000001f */
[----:B------:R-:W-:Y:S01]  /*1480*/  PRMT R33, RZ, 0x7610, R33 ;  /* 0x00007610ff217816 */ /* 0x000fe20000000021 */
[----:B------:R-:W-:Y:S01]  /*1490*/  STS.U16 [R7+UR5+0x500], R22 ;  /* 0x0005001607007988 */ /* 0x000fe20008000405 */
[----:B------:R-:W-:Y:S02]  /*14a0*/  PRMT R35, RZ, 0x7610, R35 ;  /* 0x00007610ff237816 */ /* 0x000fe40000000023 */
[----:B----4-:R-:W-:Y:S01]  /*14b0*/  LOP3.LUT R5, R17, 0x50, RZ, 0x3c, !PT ;  /* 0x0000005011057812 */ /* 0x010fe200078e3cff */
[----:B------:R-:W-:Y:S01]  /*14c0*/  STS.U16 [R7+UR5+0x900], R38 ;  /* 0x0009002607007988 */ /* 0x000fe20008000405 */
[----:B------:R-:W-:-:S03]  /*14d0*/  PRMT R37, RZ, 0x7610, R37 ;  /* 0x00007610ff257816 */ /* 0x000fc60000000025 */
[----:B------:R1:W-:Y:S04]  /*14e0*/  STS.U16 [R7+UR5+0xd00], R54 ;  /* 0x000d003607007988 */ /* 0x0003e80008000405 */
[----:B------:R-:W-:Y:S04]  /*14f0*/  STS.U16 [R9+UR5+0x180], R70 ;  /* 0x0001804609007988 */ /* 0x000fe80008000405 */
[----:B------:R-:W-:Y:S01]  /*1500*/  STS.U16 [R9+UR5+0x580], R24 ;  /* 0x0005801809007988 */ /* 0x000fe20008000405 */
[C---:B-1----:R-:W-:Y:S02]  /*1510*/  LOP3.LUT R7, R17.reuse, 0x60, RZ, 0x3c, !PT ;  /* 0x0000006011077812 */ /* 0x042fe400078e3cff */
[----:B------:R-:W-:Y:S01]  /*1520*/  LOP3.LUT R17, R17, 0x70, RZ, 0x3c, !PT ;  /* 0x0000007011117812 */ /* 0x000fe200078e3cff */
[----:B------:R-:W-:Y:S04]  /*1530*/  STS.U16 [R9+UR5+0x980], R40 ;  /* 0x0009802809007988 */ /* 0x000fe80008000405 */
[----:B------:R1:W-:Y:S04]  /*1540*/  STS.U16 [R9+UR5+0xd80], R56 ;  /* 0x000d803809007988 */ /* 0x0003e80008000405 */
[----:B------:R-:W-:Y:S04]  /*1550*/  STS.U16 [R11+UR5+0x200], R71 ;  /* 0x000200470b007988 */ /* 0x000fe80008000405 */
[----:B------:R-:W-:Y:S01]  /*1560*/  STS.U16 [R11+UR5+0x600], R26 ;  /* 0x0006001a0b007988 */ /* 0x000fe20008000405 */
[----:B-1----:R-:W-:-:S03]  /*1570*/  PRMT R9, RZ, 0x7610, R9 ;  /* 0x00007610ff097816 */ /* 0x002fc60000000009 */
[----:B------:R-:W-:Y:S04]  /*1580*/  STS.U16 [R11+UR5+0xa00], R42 ;  /* 0x000a002a0b007988 */ /* 0x000fe80008000405 */
[----:B------:R1:W-:Y:S04]  /*1590*/  STS.U16 [R11+UR5+0xe00], R58 ;  /* 0x000e003a0b007988 */ /* 0x0003e80008000405 */
[----:B------:R4:W-:Y:S04]  /*15a0*/  STS.U16 [R5+UR5+0x280], R13 ;  /* 0x0002800d05007988 */ /* 0x0009e80008000405 */
[----:B------:R-:W-:Y:S01]  /*15b0*/  STS.U16 [R5+UR5+0x680], R28 ;  /* 0x0006801c05007988 */ /* 0x000fe20008000405 */
[----:B-1----:R-:W-:-:S03]  /*15c0*/  PRMT R11, RZ, 0x7610, R11 ;  /* 0x00007610ff0b7816 */ /* 0x002fc6000000000b */
[----:B------:R-:W-:Y:S01]  /*15d0*/  STS.U16 [R5+UR5+0xa80], R44 ;  /* 0x000a802c05007988 */ /* 0x000fe20008000405 */
[----:B----4-:R-:W-:-:S03]  /*15e0*/  PRMT R13, RZ, 0x7610, R13 ;  /* 0x00007610ff0d7816 */ /* 0x010fc6000000000d */
[----:B------:R-:W-:Y:S04]  /*15f0*/  STS.U16 [R5+UR5+0xe80], R60 ;  /* 0x000e803c05007988 */ /* 0x000fe80008000405 */
[----:B------:R1:W-:Y:S04]  /*1600*/  STS.U16 [R7+UR5+0x300], R15 ;  /* 0x0003000f07007988 */ /* 0x0003e80008000405 */
[----:B------:R-:W-:Y:S04]  /*1610*/  STS.U16 [R7+UR5+0x700], R30 ;  /* 0x0007001e07007988 */ /* 0x000fe80008000405 */
[----:B------:R-:W-:Y:S01]  /*1620*/  STS.U16 [R7+UR5+0xb00], R46 ;  /* 0x000b002e07007988 */ /* 0x000fe20008000405 */
[----:B-1----:R-:W-:-:S03]  /*1630*/  PRMT R15, RZ, 0x7610, R15 ;  /* 0x00007610ff0f7816 */ /* 0x002fc6000000000f */
[----:B------:R1:W-:Y:S04]  /*1640*/  STS.U16 [R7+UR5+0xf00], R62 ;  /* 0x000f003e07007988 */ /* 0x0003e80008000405 */
[----:B------:R-:W-:Y:S04]  /*1650*/  STS.U16 [R17+UR5+0x380], R16 ;  /* 0x0003801011007988 */ /* 0x000fe80008000405 */
[----:B------:R-:W-:Y:S01]  /*1660*/  STS.U16 [R17+UR5+0x780], R32 ;  /* 0x0007802011007988 */ /* 0x000fe20008000405 */
[----:B-1----:R-:W-:-:S03]  /*1670*/  PRMT R7, RZ, 0x7610, R7 ;  /* 0x00007610ff077816 */ /* 0x002fc60000000007 */
[----:B------:R-:W-:Y:S04]  /*1680*/  STS.U16 [R17+UR5+0xb80], R48 ;  /* 0x000b803011007988 */ /* 0x000fe80008000405 */
[----:B------:R1:W-:Y:S01]  /*1690*/  STS.U16 [R17+UR5+0xf80], R64 ;  /* 0x000f804011007988 */ /* 0x0003e20008000405 */
[----:B------:R-:W-:Y:S01]  /*16a0*/  STTM.x32 tmem[UR9], RZ ;  /* 0x000000ff000079ed */ /* 0x000fe200082c0009 */
[----:B------:R-:W4:Y:S02]  /*16b0*/  FENCE.VIEW.ASYNC.T ;  /* 0x00000000000073c6 */ /* 0x000f240000000200 */
[----:B----4-:R-:W-:Y:S01]  /*16c0*/  BAR.SYNC.DEFER_BLOCKING 0x0 ;  /* 0x0000000000007b1d */ /* 0x010fe20000010000 */
[----:B-1----:R-:W-:-:S05]  /*16d0*/  PRMT R17, RZ, 0x7610, R17 ;  /* 0x00007610ff117816 */ /* 0x002fca0000000011 */
[----:B------:R-:W1:Y:S02]  /*16e0*/  FENCE.VIEW.ASYNC.S ;  /* 0x00000000000073c6 */ /* 0x000e640000000000 */
[----:B-1----:R1:W4:Y:S02]  /*16f0*/  @!UP1 SYNCS.EXCH.64 URZ, [UR8], UR10 ;  /* 0x0000000a08ff95b2 */ /* 0x0023240008000100 */
[----:B----4-:R-:W-:Y:S06]  /*1700*/  BAR.SYNC.DEFER_BLOCKING 0x0 ;  /* 0x0000000000007b1d */ /* 0x010fec0000010000 */
[----:B------:R-:W4:Y:S04]  /*1710*/  @P2 LDG.E.U16 R9, desc[UR20][R170.64] ;  /* 0x00000014aa092981 */ /* 0x000f28000c1e1500 */
        /* <DEDUP_REMOVED lines=14> */
[----:B------:R-:W4:Y:S01]  /*1800*/  @P2 LDG.E.U16 R37, desc[UR20][R140.64] ;  /* 0x000000148c252981 */ /* 0x000f22000c1e1500 */
[----:B0-----:R-:W-:Y:S01]  /*1810*/  LOP3.LUT R2, R132, 0x7f, RZ, 0xc0, !PT ;  /* 0x0000007f84027812 */ /* 0x001fe200078ec0ff */
[----:B---3--:R-:W-:-:S02]  /*1820*/  UIMAD UR22, UR4, UR22, URZ ;  /* 0x00000016041672a4 */ /* 0x008fc4000f8e02ff */
[----:B------:R-:W-:-:S04]  /*1830*/  @!UP0 UIADD3 UR16, UPT, UPT, -UR14, 0x100000, URZ ;  /* 0x001000000e108890 */ /* 0x000fc8000fffe1ff */
[----:B------:R-:W-:Y:S02]  /*1840*/  @!UP0 USHF.L.U32 UR17, UR16, 0xb, URZ ;  /* 0x0000000b10118899 */ /* 0x000fe400080006ff */
[----:B------:R-:W-:Y:S01]  /*1850*/  @!UP0 USHF.L.U32 UR16, UR16, 0x1, URZ ;  /* 0x0000000110108899 */ /* 0x000fe200080006ff */
[----:B------:R-:W-:Y:S01]  /*1860*/  VOTEU.ALL UP1, P1 ;  /* 0x0000000000ff7886 */ /* 0x000fe20000820000 */
[----:B------:R-:W-:-:S04]  /*1870*/  @!UP0 UIADD3 UR14, UPT, UPT, -UR14, 0x100000, URZ ;  /* 0x001000000e0e8890 */ /* 0x000fc8000fffe1ff */
[----:B------:R-:W-:Y:S02]  /*1880*/  @!UP0 USHF.L.U32 UR15, UR14, 0xb, URZ ;  /* 0x0000000b0e0f8899 */ /* 0x000fe400080006ff */
[----:B------:R-:W-:Y:S01]  /*1890*/  @!UP0 USHF.L.U32 UR14, UR14, 0x1, URZ ;  /* 0x000000010e0e8899 */ /* 0x000fe200080006ff */
[----:B------:R-:W-:Y:S01]  /*18a0*/  IMAD R2, R2, UR23, RZ ;  /* 0x0000001702027c24 */ /* 0x000fe2000f8e02ff */
[----:B------:R-:W-:Y:S01]  /*18b0*/  USHF.L.U32 UR12, UR22, 0x1, URZ ;  /* 0x00000001160c7899 */ /* 0x000fe200080006ff */
[----:B------:R-:W-:Y:S01]  /*18c0*/  SHF.L.U32 R66, R66, 0x1, RZ ;  /* 0x0000000142427819 */ /* 0x000fe200000006ff */
[----:B-1----:R-:W-:Y:S01]  /*18d0*/  UIMAD.WIDE UR10, UR22, 0x2, URZ ;  /* 0x00000002160a78a5 */ /* 0x002fe2000f8e02ff */
[C---:B------:R-:W-:Y:S01]  /*18e0*/  IMAD.HI R134, R2.reuse, 0x2, RZ ;  /* 0x0000000202867827 */ /* 0x040fe200078e02ff */
[----:B------:R-:W-:Y:S01]  /*18f0*/  SHF.L.U32 R5, R2, 0x1, RZ ;  /* 0x0000000102057819 */ /* 0x000fe200000006ff */
[----:B------:R-:W-:Y:S01]  /*1900*/  UIADD3 UR10, UPT, UPT, UR7, 0x40, URZ ;  /* 0x00000040070a7890 */ /* 0x000fe2000fffe0ff */
[----:B------:R-:W-:-:S02]  /*1910*/  SHF.R.U32.HI R39, RZ, 0x2, R72 ;  /* 0x00000002ff277819 */ /* 0x000fc40000011648 */
[----:B--2---:R-:W-:Y:S01]  /*1920*/  IADD3 R202, P3, P4, R5, UR12, R202 ;  /* 0x0000000c05ca7c10 */ /* 0x004fe2000fc7e0ca */
[----:B------:R0:W1:Y:S01]  /*1930*/  @!UP1 SYNCS.EXCH.64 URZ, [UR5+0xa008], UR16 ;  /* 0x00a0081005ff95b2 */ /* 0x0000620008000100 */
[----:B------:R-:W-:Y:S01]  /*1940*/  LOP3.LUT R2, R66, R39, RZ, 0x3c, !PT ;  /* 0x0000002742027212 */ /* 0x000fe200078e3cff */
[----:B------:R-:W-:Y:S01]  /*1950*/  VOTEU.ALL UP1, P1 ;  /* 0x0000000000ff7886 */ /* 0x000fe20000820000 */
[----:B------:R-:W-:Y:S01]  /*1960*/  IADD3.X R134, PT, PT, R134, UR11, R203, P3, P4 ;  /* 0x0000000b86867c10 */ /* 0x000fe20009fe84cb */
[----:B------:R-:W-:Y:S01]  /*1970*/  UIADD3 UR11, UPT, UPT, UR24, UR10, URZ ;  /* 0x0000000a180b7290 */ /* 0x000fe2000fffe0ff */
[----:B------:R-:W-:Y:S01]  /*1980*/  ISETP.EQ.U32.AND P3, PT, RZ, UR6, P2 ;  /* 0x00000006ff007c0c */ /* 0x000fe20009762070 */
[----:B------:R-:W-:Y:S02]  /*1990*/  UIADD3 UR12, UPT, UPT, UR5, 0x6000, URZ ;  /* 0x00006000050c7890 */ /* 0x000fe4000fffe0ff */
[----:B------:R-:W-:Y:S01]  /*19a0*/  ULEA UR11, UR25, UR11, 0x5 ;  /* 0x0000000b190b7291 */ /* 0x000fe2000f8e28ff */
[----:B----4-:R0:W-:Y:S04]  /*19b0*/  STS.U16 [R2+UR5+0x4000], R9 ;  /* 0x0040000902007988 */ /* 0x0101e80008000405 */
[----:B------:R0:W-:Y:S04]  /*19c0*/  STS.U16 [R2+UR5+0x4200], R11 ;  /* 0x0042000b02007988 */ /* 0x0001e80008000405 */
        /* <DEDUP_REMOVED lines=13> */
[----:B------:R0:W-:Y:S01]  /*1aa0*/  STS.U16 [R2+UR5+0x5e00], R37 ;  /* 0x005e002502007988 */ /* 0x0001e20008000405 */
[----:B-1----:R1:W-:Y:S06]  /*1ab0*/  MEMBAR.ALL.CTA ;  /* 0x0000000000007992 */ /* 0x0023ec0000008000 */
[----:B-1----:R-:W-:Y:S04]  /*1ac0*/  FENCE.VIEW.ASYNC.S ;  /* 0x00000000000073c6 */ /* 0x002fe80000000000 */
[----:B------:R-:W1:Y:S02]  /*1ad0*/  FENCE.VIEW.ASYNC.S ;  /* 0x00000000000073c6 */ /* 0x000e640000000000 */
[----:B-1----:R0:W1:Y:S02]  /*1ae0*/  @!UP1 SYNCS.EXCH.64 URZ, [UR5+0x6000], UR14 ;  /* 0x0060000e05ff95b2 */ /* 0x0020640008000100 */
[----:B-1----:R-:W-:Y:S06]  /*1af0*/  BAR.SYNC.DEFER_BLOCKING 0x0 ;  /* 0x0000000000007b1d */ /* 0x002fec0000010000 */
[----:B0-----:R-:W-:Y:S05]  /*1b00*/  @!P3 BRA `(.L_x_6) ;  /* 0x000000000088b947 */ /* 0x001fea0003800000 */
[----:B------:R-:W-:Y:S02]  /*1b10*/  USHF.R.U32.HI UR18, URZ, 0x4, UR5 ;  /* 0x00000004ff127899 */ /* 0x000fe40008011605 */
[----:B------:R-:W-:Y:S02]  /*1b20*/  UIADD3 UR14, UPT, UPT, UR5, 0x4000, URZ ;  /* 0x00004000050e7890 */ /* 0x000fe4000fffe0ff */
[----:B------:R-:W-:Y:S02]  /*1b30*/  USGXT.U32 UR18, UR18, 0xe ;  /* 0x0000000e1212789a */ /* 0x000fe40008000000 */
[----:B------:R-:W-:Y:S02]  /*1b40*/  USHF.R.U32.HI UR14, URZ, 0x4, UR14 ;  /* 0x00000004ff0e7899 */ /* 0x000fe4000801160e */
[----:B------:R-:W-:Y:S01]  /*1b50*/  UIADD3 UR32, UP1, UPT, UR18, 0x1000080, URZ ;  /* 0x0100008012207890 */ /* 0x000fe2000ff3e0ff */
[----:B------:R-:W-:Y:S01]  /*1b60*/  UMOV UR13, URZ ;  /* 0x000000ff000d7c82 */ /* 0x000fe20008000000 */
[----:B------:R-:W-:-:S02]  /*1b70*/  USGXT.U32 UR14, UR14, 0xe ;  /* 0x0000000e0e0e789a */ /* 0x000fc40008000000 */
[----:B------:R-:W-:Y:S01]  /*1b80*/  UIADD3.X UR33, UPT, UPT, UR13, 0x40004040, URZ, UP1, !UPT ;  /* 0x400040400d217890 */ /* 0x000fe20008ffe4ff */
[----:B------:R-:W-:Y:S01]  /*1b90*/  UMOV UR16, 0xfffffffe ;  /* 0xfffffffe00107882 */ /* 0x000fe20000000000 */
[----:B------:R-:W-:Y:S01]  /*1ba0*/  UMOV UR17, 0x7fffbfdf ;  /* 0x7fffbfdf00117882 */ /* 0x000fe20000000000 */
[----:B------:R-:W-:Y:S01]  /*1bb0*/  UMOV UR15, URZ ;  /* 0x000000ff000f7c82 */ /* 0x000fe20008000000 */
[----:B------:R-:W-:Y:S02]  /*1bc0*/  ULOP3.LUT UR18, UR18, 0x1000000, URZ, 0xfc, !UPT ;  /* 0x0100000012127892 */ /* 0x000fe4000f8efcff */
[----:B------:R-:W-:Y:S02]  /*1bd0*/  UIADD3.64 UR16, UPT, UPT, UR14, -UR16, URZ ;  /* 0x800000100e107297 */ /* 0x000fe4000fffe0ff */
[----:B------:R-:W-:Y:S02]  /*1be0*/  UIADD3 UR22, UPT, UPT, UR7, 0xc0, URZ ;  /* 0x000000c007167890 */ /* 0x000fe4000fffe0ff */
[----:B------:R-:W-:-:S02]  /*1bf0*/  UIADD3.64 UR28, UPT, UPT, UR32, 0x180, URZ ;  /* 0x00000180201c7897 */ /* 0x000fc4000fffe0ff */
[----:B------:R-:W-:Y:S02]  /*1c00*/  UIADD3 UR27, UPT, UPT, UR7, 0xc0, URZ ;  /* 0x000000c0071b7890 */ /* 0x000fe4000fffe0ff */
[----:B------:R-:W-:Y:S01]  /*1c10*/  UIADD3.64 UR30, UPT, UPT, UR32, 0x200, URZ ;  /* 0x00000200201e7897 */ /* 0x000fe2000fffe0ff */
[----:B------:R-:W-:Y:S01]  /*1c20*/  UMOV UR34, 0x0 ;  /* 0x0000000000227882 */ /* 0x000fe20000000000 */
[----:B------:R-:W-:Y:S01]  /*1c30*/  UMOV UR35, 0x8208010 ;  /* 0x0820801000237882 */ /* 0x000fe20000000000 */
[----:B------:R-:W-:Y:S01]  /*1c40*/  UMOV UR15, 0x80004020 ;  /* 0x80004020000f7882 */ /* 0x000fe20000000000 */
[----:B------:R-:W-:Y:S01]  /*1c50*/  UMOV UR19, 0x40004040 ;  /* 0x4000404000137882 */ /* 0x000fe20000000000 */
[----:B------:R-:W-:Y:S01]  /*1c60*/  UMOV UR36, 0x0 ;  /* 0x0000000000247882 */ /* 0x000fe20000000000 */
[----:B------:R-:W-:Y:S01]  /*1c70*/  UMOV UR37, 0x8208010 ;  /* 0x0820801000257882 */ /* 0x000fe20000000000 */
[----:B------:R-:W-:Y:S01]  /*1c80*/  UMOV UR38, 0x0 ;  /* 0x0000000000267882 */ /* 0x000fe20000000000 */
[----:B------:R-:W-:Y:S01]  /*1c90*/  UMOV UR39, 0x8208010 ;  /* 0x0820801000277882 */ /* 0x000fe20000000000 */
[----:B------:R0:W-:Y:S01]  /*1ca0*/  UTCHMMA gdesc[UR18], gdesc[UR14], tmem[UR10], tmem[UR34], idesc[UR35], !UPT ;  /* 0x00ff220e120075ea */ /* 0x0001e2000f80000a */
[----:B------:R-:W-:Y:S01]  /*1cb0*/  UMOV UR40, 0x0 ;  /* 0x0000000000287882 */ /* 0x000fe20000000000 */
[----:B------:R-:W-:Y:S01]  /*1cc0*/  UMOV UR41, 0x8208010 ;  /* 0x0820801000297882 */ /* 0x000fe20000000000 */
[----:B------:R0:W-:Y:S01]  /*1cd0*/  UTCHMMA gdesc[UR32], gdesc[UR16], tmem[UR10], tmem[UR36], idesc[UR37], UPT ;  /* 0x00ff2410200075ea */ /* 0x0001e2000b80000a */
[----:B------:R-:W-:Y:S01]  /*1ce0*/  UMOV UR13, UR12 ;  /* 0x0000000c000d7c82 */ /* 0x000fe20008000000 */
[----:B------:R0:W-:Y:S01]  /*1cf0*/  UTCHMMA gdesc[UR28], gdesc[UR14], tmem[UR22], tmem[UR38], idesc[UR39], !UPT ;  /* 0x00ff260e1c0075ea */ /* 0x0001e2000f800016 */
[----:B------:R0:W-:Y:S01]  /*1d00*/  UTCHMMA gdesc[UR30], gdesc[UR16], tmem[UR27], tmem[UR40], idesc[UR41], UPT ;  /* 0x00ff28101e0075ea */ /* 0x0001e2000b80001b */
[----:B------:R0:W-:Y:S01]  /*1d10*/  UTCBAR [UR13], URZ ;  /* 0x000000ff0d0073e9 */ /* 0x0001e200080000ff */
[----:B------:R-:W-:Y:S01]  /*1d20*/  NOP ;  /* 0x0000000000007918 */ /* 0x000fe20000000000 */
.L_x_6:
[----:B------:R-:W-:Y:S05]  /*1d30*/  @!P2 BRA `(.L_x_7) ;  /* 0x000000000008a947 */ /* 0x000fea0003800000 */
[----:B------:R-:W1:Y:S02]  /*1d40*/  SYNCS.PHASECHK.TRANS64.TRYWAIT P4, [UR5+0x6000], RZ ;  /* 0x006000ffff0075a7 */ /* 0x000e640008081105 */
[----:B-1----:R-:W-:Y:S05]  /*1d50*/  @!P4 BRA `(.L_x_8) ;  /* 0x0000009800b4c947 */ /* 0x002fea0003800000 */
.L_x_7:
[----:B------:R-:W-:Y:S06]  /*1d60*/  BAR.SYNC.DEFER_BLOCKING 0x0 ;  /* 0x0000000000007b1d */ /* 0x000fec0000010000 */
[----:B0-----:R-:W0:Y:S01]  /*1d70*/  LDCU UR13, c[0x0][0x3a8] ;  /* 0x00007500ff0d77ac */ /* 0x001e220008000800 */
[----:B------:R-:W0:Y:S01]  /*1d80*/  LDTM.x128 R4, tmem[UR11] ;  /* 0x0000000b000479ee */ /* 0x000e2200083c0000 */
[----:B------:R-:W1:Y:S01]  /*1d90*/  @!P1 SYNCS.CCTL.IV [UR5+0x6000] ;  /* 0x00600000ff0099b1 */ /* 0x000e620008000005 */
[----:B------:R-:W-:Y:S01]  /*1da0*/  NOP ;  /* 0x0000000000007918 */ /* 0x000fe20000000000 */
[----:B0-----:R-:W-:Y:S01]  /*1db0*/  FMUL R135, R4, UR13 ;  /* 0x0000000d04877c20 */ /* 0x001fe20008400000 */
[----:B------:R-:W-:Y:S01]  /*1dc0*/  FMUL R136, R5, UR13 ;  /* 0x0000000d05887c20 */ /* 0x000fe20008400000 */
[----:B------:R-:W-:Y:S01]  /*1dd0*/  FMUL R137, R6, UR13 ;  /* 0x0000000d06897c20 */ /* 0x000fe20008400000 */
[----:B------:R-:W-:Y:S01]  /*1de0*/  FMUL R138, R7, UR13 ;  /* 0x0000000d078a7c20 */ /* 0x000fe20008400000 */
[----:B------:R-:W-:Y:S01]  /*1df0*/  FMUL R139, R8, UR13 ;  /* 0x0000000d088b7c20 */ /* 0x000fe20008400000 */
[----:B------:R-:W-:-:S02]  /*1e00*/  FMUL R172, R113, UR13 ;  /* 0x0000000d71ac7c20 */ /* 0x000fc40008400000 */
[----:B------:R-:W-:Y:S01]  /*1e10*/  FMNMX3 R137, R135, R136, R137, !PT ;  /* 0x0000008887897276 */ /* 0x000fe20007800089 */
[----:B------:R-:W-:Y:S01]  /*1e20*/  FMUL R135, R9, UR13 ;  /* 0x0000000d09877c20 */ /* 0x000fe20008400000 */
[----:B------:R-:W-:Y:S02]  /*1e30*/  FMUL R136, R10, UR13 ;  /* 0x0000000d0a887c20 */ /* 0x000fe40008400000 */
[----:B------:R-:W-:Y:S01]  /*1e40*/  FMNMX3 R139, R137, R138, R139, !PT ;  /* 0x0000008a898b7276 */ /* 0x000fe2000780008b */
[----:B------:R-:W-:Y:S01]  /*1e50*/  FMUL R137, R11, UR13 ;  /* 0x0000000d0b897c20 */ /* 0x000fe20008400000 */
[----:B------:R-:W-:Y:S02]  /*1e60*/  FMUL R138, R12, UR13 ;  /* 0x0000000d0c8a7c20 */ /* 0x000fe40008400000 */
[----:B------:R-:W-:Y:S01]  /*1e70*/  FMNMX3 R139, R139, R135, R136, !PT ;  /* 0x000000878b8b7276 */ /* 0x000fe20007800088 */
        /* <DEDUP_REMOVED lines=156> */
[----:B------:R-:W-:-:S03]  /*2840*/  FMUL R137, R117, UR13 ;  /* 0x0000000d75897c20 */ /* 0x000fc60008400000 */
        /* <DEDUP_REMOVED lines=20> */
[----:B------:R-:W-:-:S04]  /*2990*/  FMNMX3 R135, R135, R137, R138, !PT ;  /* 0x0000008987877276 */ /* 0x000fc8000780008a */
[----:B------:R-:W-:-:S05]  /*29a0*/  FMNMX3 R136, R135, -INF , R136, !PT ;  /* 0xff80000087887876 */ /* 0x000fca0007800088 */
[--C-:B------:R-:W-:Y:S01]  /*29b0*/  FFMA R7, R7, UR13, -R136.reuse ;  /* 0x0000000d07077c23 */ /* 0x100fe20008000888 */
[--C-:B------:R-:W-:Y:S01]  /*29c0*/  FFMA R5, R5, UR13, -R136.reuse ;  /* 0x0000000d05057c23 */ /* 0x100fe20008000888 */
[--C-:B------:R-:W-:Y:S01]  /*29d0*/  FFMA R6, R6, UR13, -R136.reuse ;  /* 0x0000000d06067c23 */ /* 0x100fe20008000888 */
[--C-:B------:R-:W-:Y:S01]  /*29e0*/  FFMA R11, R11, UR13, -R136.reuse ;  /* 0x0000000d0b0b7c23 */ /* 0x100fe20008000888 */
[----:B------:R-:W-:Y:S01]  /*29f0*/  FMUL R137, R7, 1.4426950216293334961 ;  /* 0x3fb8aa3b07897820 */ /* 0x000fe20000400000 */
[----:B------:R-:W-:Y:S01]  /*2a00*/  FMUL R135, R5, 1.4426950216293334961 ;  /* 0x3fb8aa3b05877820 */ /* 0x000fe20000400000 */
[--C-:B------:R-:W-:Y:S01]  /*2a10*/  FFMA R14, R14, UR13, -R136.reuse ;  /* 0x0000000d0e0e7c23 */ /* 0x100fe20008000888 */
[--C-:B------:R-:W-:Y:S01]  /*2a20*/  FFMA R17, R17, UR13, -R136.reuse ;  /* 0x0000000d11117c23 */ /* 0x100fe20008000888 */
[----:B------:R-:W-:Y:S01]  /*2a30*/  FMUL R5, R6, 1.4426950216293334961 ;  /* 0x3fb8aa3b06057820 */ /* 0x000fe20000400000 */
[--C-:B------:R-:W-:Y:S01]  /*2a40*/  FFMA R15, R15, UR13, -R136.reuse ;  /* 0x0000000d0f0f7c23 */ /* 0x100fe20008000888 */
[--C-:B------:R-:W-:Y:S01]  /*2a50*/  FFMA R6, R8, UR13, -R136.reuse ;  /* 0x0000000d08067c23 */ /* 0x100fe20008000888 */
[--C-:B------:R-:W-:Y:S01]  /*2a60*/  FFMA R16, R16, UR13, -R136.reuse ;  /* 0x0000000d10107c23 */ /* 0x100fe20008000888 */
[----:B------:R0:W-:Y:S01]  /*2a70*/  MUFU.EX2 R8, R137 ;  /* 0x0000008900087308 */ /* 0x0001e20000000800 */
[----:B------:R-:W-:Y:S01]  /*2a80*/  FMUL R138, R11, 1.4426950216293334961 ;  /* 0x3fb8aa3b0b8a7820 */ /* 0x000fe20000400000 */
[----:B------:R-:W-:Y:S01]  /*2a90*/  FMUL R11, R14, 1.4426950216293334961 ;  /* 0x3fb8aa3b0e0b7820 */ /* 0x000fe20000400000 */
[----:B------:R-:W-:Y:S01]  /*2aa0*/  FMUL R14, R15, 1.4426950216293334961 ;  /* 0x3fb8aa3b0f0e7820 */ /* 0x000fe20000400000 */
[--C-:B------:R-:W-:Y:S01]  /*2ab0*/  FFMA R20, R20, UR13, -R136.reuse ;  /* 0x0000000d14147c23 */ /* 0x100fe20008000888 */
[--C-:B------:R-:W-:Y:S01]  /*2ac0*/  FFMA R23, R23, UR13, -R136.reuse ;  /* 0x0000000d17177c23 */ /* 0x100fe20008000888 */
[----:B------:R-:W-:Y:S01]  /*2ad0*/  FMUL R15, R16, 1.4426950216293334961 ;  /* 0x3fb8aa3b100f7820 */ /* 0x000fe20000400000 */
[--C-:B------:R-:W-:Y:S01]  /*2ae0*/  FFMA R21, R21, UR13, -R136.reuse ;  /* 0x0000000d15157c23 */ /* 0x100fe20008000888 */
[--C-:B------:R-:W-:Y:S01]  /*2af0*/  FFMA R16, R18, UR13, -R136.reuse ;  /* 0x0000000d12107c23 */ /* 0x100fe20008000888 */
[----:B0-----:R-:W-:Y:S01]  /*2b00*/  FMUL R137, R17, 1.4426950216293334961 ;  /* 0x3fb8aa3b11897820 */ /* 0x001fe20000400000 */
[--C-:B------:R-:W-:Y:S01]  /*2b10*/  FFMA R22, R22, UR13, -R136.reuse ;  /* 0x0000000d16167c23 */ /* 0x100fe20008000888 */
[----:B------:R-:W-:Y:S01]  /*2b20*/  FMUL R17, R20, 1.4426950216293334961 ;  /* 0x3fb8aa3b14117820 */ /* 0x000fe20000400000 */
[----:B------:R-:W-:Y:S01]  /*2b30*/  FMUL R20, R21, 1.4426950216293334961 ;  /* 0x3fb8aa3b15147820 */ /* 0x000fe20000400000 */
[----:B------:R0:W-:Y:S01]  /*2b40*/  MUFU.EX2 R18, R137 ;  /* 0x0000008900127308 */ /* 0x0001e20000000800 */
[--C-:B------:R-:W-:Y:S01]  /*2b50*/  FFMA R26, R26, UR13, -R136.reuse ;  /* 0x0000000d1a1a7c23 */ /* 0x100fe20008000888 */
[--C-:B------:R-:W-:Y:S01]  /*2b60*/  FFMA R29, R29, UR13, -R136.reuse ;  /* 0x0000000d1d1d7c23 */ /* 0x100fe20008000888 */
[----:B------:R-:W-:Y:S01]  /*2b70*/  FMUL R21, R22, 1.4426950216293334961 ;  /* 0x3fb8aa3b16157820 */ /* 0x000fe20000400000 */
[--C-:B------:R-:W-:Y:S01]  /*2b80*/  FFMA R27, R27, UR13, -R136.reuse ;  /* 0x0000000d1b1b7c23 */ /* 0x100fe20008000888 */
[--C-:B------:R-:W-:Y:S01]  /*2b90*/  FFMA R22, R24, UR13, -R136.reuse ;  /* 0x0000000d18167c23 */ /* 0x100fe20008000888 */
[--C-:B------:R-:W-:Y:S01]  /*2ba0*/  FFMA R28, R28, UR13, -R136.reuse ;  /* 0x0000000d1c1c7c23 */ /* 0x100fe20008000888 */
[--C-:B------:R-:W-:Y:S01]  /*2bb0*/  FFMA R32, R32, UR13, -R136.reuse ;  /* 0x0000000d20207c23 */ /* 0x100fe20008000888 */
[--C-:B------:R-:W-:Y:S01]  /*2bc0*/  FFMA R33, R33, UR13, -R136.reuse ;  /* 0x0000000d21217c23 */ /* 0x100fe20008000888 */
[----:B0-----:R-:W-:Y:S01]  /*2bd0*/  FMUL R137, R23, 1.4426950216293334961 ;  /* 0x3fb8aa3b17897820 */ /* 0x001fe20000400000 */
[----:B------:R-:W-:Y:S01]  /*2be0*/  FMUL R23, R26, 1.4426950216293334961 ;  /* 0x3fb8aa3b1a177820 */ /* 0x000fe20000400000 */
[----:B------:R-:W-:Y:S01]  /*2bf0*/  FMUL R26, R27, 1.4426950216293334961 ;  /* 0x3fb8aa3b1b1a7820 */ /* 0x000fe20000400000 */
[--C-:B------:R-:W-:Y:S01]  /*2c00*/  FFMA R34, R34, UR13, -R136.reuse ;  /* 0x0000000d22227c23 */ /* 0x100fe20008000888 */
[----:B------:R0:W-:Y:S01]  /*2c10*/  MUFU.EX2 R24, R137 ;  /* 0x0000008900187308 */ /* 0x0001e20000000800 */
[--C-:B------:R-:W-:Y:S01]  /*2c20*/  FFMA R37, R37, UR13, -R136.reuse ;  /* 0x0000000d25257c23 */ /* 0x100fe20008000888 */
[----:B------:R-:W-:Y:S01]  /*2c30*/  FMUL R27, R28, 1.4426950216293334961 ;  /* 0x3fb8aa3b1c1b7820 */ /* 0x000fe20000400000 */
[--C-:B------:R-:W-:Y:S01]  /*2c40*/  FFMA R35, R35, UR13, -R136.reuse ;  /* 0x0000000d23237c23 */ /* 0x100fe20008000888 */
        /* <DEDUP_REMOVED lines=8> */
[----:B------:R-:W-:Y:S01]  /*2cd0*/  FMUL R33, R34, 1.4426950216293334961 ;  /* 0x3fb8aa3b22217820 */ /* 0x000fe20000400000 */
[----:B------:R0:W-:Y:S01]  /*2ce0*/  MUFU.EX2 R30, R137 ;  /* 0x00000089001e7308 */ /* 0x0001e20000000800 */
[----:B------:R-:W-:Y:S01]  /*2cf0*/  FMUL R34, R35, 1.4426950216293334961 ;  /* 0x3fb8aa3b23227820 */ /* 0x000fe20000400000 */
        /* <DEDUP_REMOVED lines=13> */
[--C-:B------:R-:W-:Y:S01]  /*2dd0*/  FFMA R42, R44, UR13, -R136.reuse ;  /* 0x0000000d2c2a7c23 */ /* 0x100fe20008000888 */
        /* <DEDUP_REMOVED lines=13> */
[----:B------:R-:W-:Y:S01]  /*2eb0*/  FMUL R7, R9, 1.4426950216293334961 ;  /* 0x3fb8aa3b09077820 */ /* 0x000fe20000400000 */
[----:B------:R-:W-:Y:S01]  /*2ec0*/  FMUL R9, R10, 1.4426950216293334961 ;  /* 0x3fb8aa3b0a097820 */ /* 0x000fe20000400000 */
[--C-:B------:R-:W-:Y:S01]  /*2ed0*/  FFMA R10, R12, UR13, -R136.reuse ;  /* 0x0000000d0c0a7c23 */ /* 0x100fe20008000888 */
[--C-:B------:R-:W-:Y:S01]  /*2ee0*/  FFMA R56, R56, UR13, -R136.reuse ;  /* 0x0000000d38387c23 */ /* 0x100fe20008000888 */
[--C-:B------:R-:W-:Y:S01]  /*2ef0*/  FFMA R57, R57, UR13, -R136.reuse ;  /* 0x0000000d39397c23 */ /* 0x100fe20008000888 */
[----:B------:R2:W-:Y:S01]  /*2f00*/  MUFU.EX2 R12, R138 ;  /* 0x0000008a000c7308 */ /* 0x0005e20000000800 */
[----:B0-----:R-:W-:Y:S01]  /*2f10*/  FMUL R137, R49, 1.4426950216293334961 ;  /* 0x3fb8aa3b31897820 */ /* 0x001fe20000400000 */
[--C-:B------:R-:W-:Y:S01]  /*2f20*/  FFMA R58, R58, UR13, -R136.reuse ;  /* 0x0000000d3a3a7c23 */ /* 0x100fe20008000888 */
[--C-:B------:R-:W-:Y:S01]  /*2f30*/  FFMA R59, R59, UR13, -R136.reuse ;  /* 0x0000000d3b3b7c23 */ /* 0x100fe20008000888 */
[--C-:B------:R-:W-:Y:S01]  /*2f40*/  FFMA R4, R4, UR13, -R136.reuse ;  /* 0x0000000d04047c23 */ /* 0x100fe20008000888 */
[--C-:B------:R-:W-:Y:S01]  /*2f50*/  FFMA R52, R52, UR13, -R136.reuse ;  /* 0x0000000d34347c23 */ /* 0x100fe20008000888 */
[--C-:B------:R-:W-:Y:S01]  /*2f60*/  FFMA R60, R60, UR13, -R136.reuse ;  /* 0x0000000d3c3c7c23 */ /* 0x100fe20008000888 */
[--C-:B------:R-:W-:Y:S01]  /*2f70*/  FFMA R61, R61, UR13, -R136.reuse ;  /* 0x0000000d3d3d7c23 */ /* 0x100fe20008000888 */
[----:B------:R0:W-:Y:S01]  /*2f80*/  MUFU.EX2 R50, R137 ;  /* 0x0000008900327308 */ /* 0x0001e20000000800 */
[----:B--2---:R-:W-:Y:S01]  /*2f90*/  FMUL R138, R53, 1.4426950216293334961 ;  /* 0x3fb8aa3b358a7820 */ /* 0x004fe20000400000 */
[----:B------:R-:W-:Y:S01]  /*2fa0*/  FMUL R53, R55, 1.4426950216293334961 ;  /* 0x3fb8aa3b37357820 */ /* 0x000fe20000400000 */
[----:B------:R-:W-:Y:S01]  /*2fb0*/  FMUL R55, R56, 1.4426950216293334961 ;  /* 0x3fb8aa3b38377820 */ /* 0x000fe20000400000 */
[----:B------:R-:W-:Y:S01]  /*2fc0*/  FMUL R56, R57, 1.4426950216293334961 ;  /* 0x3fb8aa3b39387820 */ /* 0x000fe20000400000 */
[----:B------:R-:W-:Y:S01]  /*2fd0*/  FMUL R57, R58, 1.4426950216293334961 ;  /* 0x3fb8aa3b3a397820 */ /* 0x000fe20000400000 */
[--C-:B------:R-:W-:Y:S01]  /*2fe0*/  FFMA R62, R62, UR13, -R136.reuse ;  /* 0x0000000d3e3e7c23 */ /* 0x100fe20008000888 */
[----:B------:R-:W-:Y:S01]  /*2ff0*/  FMUL R58, R59, 1.4426950216293334961 ;  /* 0x3fb8aa3b3b3a7820 */ /* 0x000fe20000400000 */
[--C-:B------:R-:W-:Y:S01]  /*3000*/  FFMA R63, R63, UR13, -R136.reuse ;  /* 0x0000000d3f3f7c23 */ /* 0x100fe20008000888 */
[----:B0-----:R-:W0:Y:S01]  /*3010*/  LDC R137, c[0x0][0x3d8] ;  /* 0x0000f600ff897b82 */ /* 0x001e220000000800 */
[----:B------:R-:W-:Y:S01]  /*3020*/  FMUL R4, R4, 1.4426950216293334961 ;  /* 0x3fb8aa3b04047820 */ /* 0x000fe20000400000 */
[----:B------:R-:W-:Y:S01]  /*3030*/  FMUL R49, R52, 1.4426950216293334961 ;  /* 0x3fb8aa3b34317820 */ /* 0x000fe20000400000 */
[----:B------:R-:W-:Y:S01]  /*3040*/  FMUL R59, R60, 1.4426950216293334961 ;  /* 0x3fb8aa3b3c3b7820 */ /* 0x000fe20000400000 */
[--C-:B------:R-:W-:Y:S01]  /*3050*/  FFMA R64, R64, UR13, -R136.reuse ;  /* 0x0000000d40407c23 */ /* 0x100fe20008000888 */
[--C-:B------:R-:W-:Y:S01]  /*3060*/  FFMA R52, R54, UR13, -R136.reuse ;  /* 0x0000000d36347c23 */ /* 0x100fe20008000888 */
[----:B------:R-:W-:Y:S01]  /*3070*/  FMUL R60, R61, 1.4426950216293334961 ;  /* 0x3fb8aa3b3d3c7820 */ /* 0x000fe20000400000 */
[--C-:B------:R-:W-:Y:S01]  /*3080*/  FFMA R65, R65, UR13, -R136.reuse ;  /* 0x0000000d41417c23 */ /* 0x100fe20008000888 */
[----:B------:R2:W-:Y:S01]  /*3090*/  MUFU.EX2 R54, R138 ;  /* 0x0000008a00367308 */ /* 0x0005e20000000800 */
[----:B------:R-:W-:Y:S01]  /*30a0*/  FMUL R61, R62, 1.4426950216293334961 ;  /* 0x3fb8aa3b3e3d7820 */ /* 0x000fe20000400000 */
[----:B------:R-:W-:Y:S01]  /*30b0*/  FMUL R62, R63, 1.4426950216293334961 ;  /* 0x3fb8aa3b3f3e7820 */ /* 0x000fe20000400000 */
[----:B------:R-:W-:Y:S01]  /*30c0*/  FMUL R63, R64, 1.4426950216293334961 ;  /* 0x3fb8aa3b403f7820 */ /* 0x000fe20000400000 */
[----:B------:R-:W-:Y:S01]  /*30d0*/  FMUL R64, R65, 1.4426950216293334961 ;  /* 0x3fb8aa3b41407820 */ /* 0x000fe20000400000 */
[--C-:B------:R-:W-:Y:S01]  /*30e0*/  FFMA R65, R66, UR13, -R136.reuse ;  /* 0x0000000d42417c23 */ /* 0x100fe20008000888 */
[----:B------:R-:W-:Y:S01]  /*30f0*/  FMUL R6, R6, 1.4426950216293334961 ;  /* 0x3fb8aa3b06067820 */ /* 0x000fe20000400000 */
[----:B------:R-:W-:Y:S01]  /*3100*/  FFMA R70, R70, UR13, -R136 ;  /* 0x0000000d46467c23 */ /* 0x000fe20008000888 */
[----:B------:R-:W-:Y:S01]  /*3110*/  MUFU.EX2 R4, R4 ;  /* 0x0000000400047308 */ /* 0x000fe20000000800 */
[----:B--2---:R-:W-:Y:S01]  /*3120*/  SHF.R.U32.HI R138, RZ, 0x7, R132 ;  /* 0x00000007ff8a7819 */ /* 0x004fe20000011684 */
[--C-:B------:R-:W-:Y:S01]  /*3130*/  FFMA R67, R67, UR13, -R136.reuse ;  /* 0x0000000d43437c23 */ /* 0x100fe20008000888 */
[--C-:B------:R-:W-:Y:S01]  /*3140*/  FFMA R68, R68, UR13, -R136.reuse ;  /* 0x0000000d44447c23 */ /* 0x100fe20008000888 */
[----:B------:R-:W-:Y:S01]  /*3150*/  FMUL R70, R70, 1.4426950216293334961 ;  /* 0x3fb8aa3b46467820 */ /* 0x000fe20000400000 */
[----:B------:R-:W-:Y:S01]  /*3160*/  SGXT.U32 R66, R138, 0x1 ;  /* 0x000000018a42781a */ /* 0x000fe20000000000 */
[----:B------:R-:W-:Y:S01]  /*3170*/  FMUL R10, R10, 1.4426950216293334961 ;  /* 0x3fb8aa3b0a0a7820 */ /* 0x000fe20000400000 */
[--C-:B------:R-:W-:Y:S01]  /*3180*/  FFMA R13, R13, UR13, -R136.reuse ;  /* 0x0000000d0d0d7c23 */ /* 0x100fe20008000888 */
[----:B------:R-:W2:Y:S01]  /*3190*/  MUFU.EX2 R135, R135 ;  /* 0x0000008700877308 */ /* 0x000ea20000000800 */
[----:B------:R-:W-:Y:S01]  /*31a0*/  FFMA R73, R73, UR13, -R136 ;  /* 0x0000000d49497c23 */ /* 0x000fe20008000888 */
[----:B0-----:R-:W-:-:S02]  /*31b0*/  IMAD R139, R66, R137, RZ ;  /* 0x00000089428b7224 */ /* 0x001fc400078e02ff */
[----:B------:R-:W-:Y:S01]  /*31c0*/  FMUL R66, R67, 1.4426950216293334961 ;  /* 0x3fb8aa3b43427820 */ /* 0x000fe20000400000 */
[----:B------:R-:W-:Y:S01]  /*31d0*/  FMUL R67, R68, 1.4426950216293334961 ;  /* 0x3fb8aa3b44437820 */ /* 0x000fe20000400000 */
[--C-:B------:R-:W-:Y:S01]  /*31e0*/  FFMA R68, R69, UR13, -R136.reuse ;  /* 0x0000000d45447c23 */ /* 0x100fe20008000888 */
[----:B------:R-:W-:Y:S01]  /*31f0*/  FMUL R13, R13, 1.4426950216293334961 ;  /* 0x3fb8aa3b0d0d7820 */ /* 0x000fe20000400000 */
[----:B------:R-:W-:Y:S01]  /*3200*/  LEA R174, P4, R139, R202, 0x1 ;  /* 0x000000ca8bae7211 */ /* 0x000fe200078808ff */
[----:B------:R-:W0:Y:S01]  /*3210*/  MUFU.EX2 R5, R5 ;  /* 0x0000000500057308 */ /* 0x000e220000000800 */
[----:B------:R-:W-:Y:S01]  /*3220*/  LEA R173, R137, R139, 0x1 ;  /* 0x0000008b89ad7211 */ /* 0x000fe200078e08ff */
[----:B------:R-:W-:Y:S01]  /*3230*/  FMUL R138, R68, 1.4426950216293334961 ;  /* 0x3fb8aa3b448a7820 */ /* 0x000fe20000400000 */
[----:B------:R-:W-:Y:S01]  /*3240*/  LEA.HI.X.SX32 R175, R139, R134, 0x1, P4 ;  /* 0x000000868baf7211 */ /* 0x000fe200020f0eff */
[--C-:B------:R-:W-:Y:S01]  /*3250*/  FFMA R68, R71, UR13, -R136.reuse ;  /* 0x0000000d47447c23 */ /* 0x100fe20008000888 */
[----:B------:R-:W-:Y:S01]  /*3260*/  LEA R177, R137, R173, 0x1 ;  /* 0x000000ad89b17211 */ /* 0x000fe200078e08ff */
[----:B------:R-:W-:Y:S01]  /*3270*/  FMUL R16, R16, 1.4426950216293334961 ;  /* 0x3fb8aa3b10107820 */ /* 0x000fe20000400000 */
[----:B------:R-:W-:Y:S01]  /*3280*/  LEA R172, P5, R173, R202, 0x1 ;  /* 0x000000caadac7211 */ /* 0x000fe200078a08ff */
[----:B------:R-:W3:Y:S01]  /*3290*/  MUFU.EX2 R6, R6 ;  /* 0x0000000600067308 */ /* 0x000ee20000000800 */
[----:B------:R-:W-:Y:S01]  /*32a0*/  LEA R69, R137, R177, 0x1 ;  /* 0x000000b189457211 */ /* 0x000fe200078e08ff */
[----:B------:R-:W-:Y:S01]  /*32b0*/  FMUL R68, R68, 1.4426950216293334961 ;  /* 0x3fb8aa3b44447820 */ /* 0x000fe20000400000 */
[----:B------:R-:W-:Y:S01]  /*32c0*/  LEA.HI.X.SX32 R173, R173, R134, 0x1, P5 ;  /* 0x00000086adad7211 */ /* 0x000fe200028f0eff */
[--C-:B------:R-:W-:Y:S01]  /*32d0*/  FFMA R19, R19, UR13, -R136.reuse ;  /* 0x0000000d13137c23 */ /* 0x100fe20008000888 */
[-C--:B------:R-:W-:Y:S01]  /*32e0*/  LEA R178, P5, R69, R202.reuse, 0x1 ;  /* 0x000000ca45b27211 */ /* 0x080fe200078a08ff */
[----:B------:R-:W-:Y:S01]  /*32f0*/  FMUL R73, R73, 1.4426950216293334961 ;  /* 0x3fb8aa3b49497820 */ /* 0x000fe20000400000 */
[----:B------:R-:W-:Y:S01]  /*3300*/  LEA R183, R137, R69, 0x1 ;  /* 0x0000004589b77211 */ /* 0x000fe200078e08ff */
[----:B------:R-:W4:Y:S01]  /*3310*/  MUFU.EX2 R7, R7 ;  /* 0x0000000700077308 */ /* 0x000f220000000800 */
[----:B------:R-:W-:Y:S01]  /*3320*/  LEA R180, P4, R177, R202, 0x1 ;  /* 0x000000cab1b47211 */ /* 0x000fe200078808ff */
[----:B------:R-:W-:Y:S01]  /*3330*/  FMUL R19, R19, 1.4426950216293334961 ;  /* 0x3fb8aa3b13137820 */ /* 0x000fe20000400000 */
[-C--:B------:R-:W-:Y:S01]  /*3340*/  LEA.HI.X.SX32 R179, R69, R134.reuse, 0x1, P5 ;  /* 0x0000008645b37211 */ /* 0x080fe200028f0eff */
[----:B------:R-:W-:Y:S01]  /*3350*/  FMUL R22, R22, 1.4426950216293334961 ;  /* 0x3fb8aa3b16167820 */ /* 0x000fe20000400000 */
[----:B------:R-:W-:Y:S01]  /*3360*/  LEA R69, R137, R183, 0x1 ;  /* 0x000000b789457211 */ /* 0x000fe200078e08ff */
[--C-:B------:R-:W-:Y:S01]  /*3370*/  FFMA R25, R25, UR13, -R136.reuse ;  /* 0x0000000d19197c23 */ /* 0x100fe20008000888 */
[----:B------:R-:W-:Y:S01]  /*3380*/  LEA.HI.X.SX32 R181, R177, R134, 0x1, P4 ;  /* 0x00000086b1b57211 */ /* 0x000fe200020f0eff */
[----:B------:R2:W-:Y:S01]  /*3390*/  MUFU.EX2 R139, R70 ;  /* 0x00000046008b7308 */ /* 0x0005e20000000800 */
[----:B------:R-:W-:Y:S01]  /*33a0*/  LEA R176, P4, R183, R202, 0x1 ;  /* 0x000000cab7b07211 */ /* 0x000fe200078808ff */
[----:B------:R-:W-:Y:S01]  /*33b0*/  FMUL R25, R25, 1.4426950216293334961 ;  /* 0x3fb8aa3b19197820 */ /* 0x000fe20000400000 */
[----:B------:R-:W-:Y:S01]  /*33c0*/  LEA R71, R137, R69, 0x1 ;  /* 0x0000004589477211 */ /* 0x000fe200078e08ff */
[--C-:B------:R-:W-:Y:S01]  /*33d0*/  FFMA R72, R72, UR13, -R136.reuse ;  /* 0x0000000d48487c23 */ /* 0x100fe20008000888 */
[----:B------:R-:W-:Y:S01]  /*33e0*/  LEA.HI.X.SX32 R177, R183, R134, 0x1, P4 ;  /* 0x00000086b7b17211 */ /* 0x000fe200020f0eff */
[----:B------:R-:W-:Y:S01]  /*33f0*/  FFMA R75, R75, UR13, -R136 ;  /* 0x0000000d4b4b7c23 */ /* 0x000fe20008000888 */
[----:B------:R-:W-:Y:S01]  /*3400*/  LEA R186, P4, R69, R202, 0x1 ;  /* 0x000000ca45ba7211 */ /* 0x000fe200078808ff */
[----:B------:R-:W1:Y:S01]  /*3410*/  MUFU.EX2 R9, R9 ;  /* 0x0000000900097308 */ /* 0x000e620000000800 */
[----:B--2---:R-:W-:Y:S01]  /*3420*/  FADD R70, R4, R135 ;  /* 0x0000008704467221 */ /* 0x004fe20000000000 */
[----:B------:R-:W-:Y:S01]  /*3430*/  LEA R183, R137, R71, 0x1 ;  /* 0x0000004789b77211 */ /* 0x000fe200078e08ff */
[----:B------:R-:W-:Y:S01]  /*3440*/  FMUL R72, R72, 1.4426950216293334961 ;  /* 0x3fb8aa3b48487820 */ /* 0x000fe20000400000 */
[----:B------:R-:W-:Y:S01]  /*3450*/  LEA.HI.X.SX32 R187, R69, R134, 0x1, P4 ;  /* 0x0000008645bb7211 */ /* 0x000fe200020f0eff */
[----:B0-----:R-:W-:Y:S01]  /*3460*/  FADD R189, R5, R70 ;  /* 0x0000004605bd7221 */ /* 0x001fe20000000000 */
[-C--:B------:R-:W-:Y:S01]  /*3470*/  LEA R182, P4, R183, R202.reuse, 0x1 ;  /* 0x000000cab7b67211 */ /* 0x080fe200078808ff */
[----:B------:R-:W-:Y:S01]  /*3480*/  FMUL R28, R28, 1.4426950216293334961 ;  /* 0x3fb8aa3b1c1c7820 */ /* 0x000fe20000400000 */
[----:B------:R-:W0:Y:S01]  /*3490*/  MUFU.EX2 R10, R10 ;  /* 0x0000000a000a7308 */ /* 0x000e220000000800 */
[----:B------:R-:W-:Y:S01]  /*34a0*/  FADD R189, R8, R189 ;  /* 0x000000bd08bd7221 */ /* 0x000fe20000000000 */
[----:B------:R-:W-:Y:S01]  /*34b0*/  LEA R184, P5, R71, R202, 0x1 ;  /* 0x000000ca47b87211 */ /* 0x000fe200078a08ff */
[--C-:B------:R-:W-:Y:S01]  /*34c0*/  FFMA R31, R31, UR13, -R136.reuse ;  /* 0x0000000d1f1f7c23 */ /* 0x100fe20008000888 */
[----:B------:R-:W-:Y:S01]  /*34d0*/  LEA R69, R137, R183, 0x1 ;  /* 0x000000b789457211 */ /* 0x000fe200078e08ff */
[----:B------:R-:W-:Y:S01]  /*34e0*/  FMUL R75, R75, 1.4426950216293334961 ;  /* 0x3fb8aa3b4b4b7820 */ /* 0x000fe20000400000 */
[-C--:B------:R-:W-:Y:S01]  /*34f0*/  LEA.HI.X.SX32 R183, R183, R134.reuse, 0x1, P4 ;  /* 0x00000086b7b77211 */ /* 0x080fe200020f0eff */
[--C-:B------:R-:W-:Y:S01]  /*3500*/  FFMA R76, R76, UR13, -R136.reuse ;  /* 0x0000000d4c4c7c23 */ /* 0x100fe20008000888 */
[----:B------:R3:W-:Y:S01]  /*3510*/  MUFU.EX2 R196, R68 ;  /* 0x0000004400c47308 */ /* 0x0007e20000000800 */
[----:B------:R-:W-:Y:S01]  /*3520*/  LEA.HI.X.SX32 R185, R71, R134, 0x1, P5 ;  /* 0x0000008647b97211 */ /* 0x000fe200028f0eff */
[----:B------:R-:W-:Y:S01]  /*3530*/  FMUL R31, R31, 1.4426950216293334961 ;  /* 0x3fb8aa3b1f1f7820 */ /* 0x000fe20000400000 */
[----:B------:R-:W-:Y:S01]  /*3540*/  LEA R190, P4, R69, R202, 0x1 ;  /* 0x000000ca45be7211 */ /* 0x000fe200078808ff */
[----:B------:R-:W-:Y:S01]  /*3550*/  FMUL R76, R76, 1.4426950216293334961 ;  /* 0x3fb8aa3b4c4c7820 */ /* 0x000fe20000400000 */
[----:B------:R-:W-:Y:S01]  /*3560*/  LEA R71, R137, R69, 0x1 ;  /* 0x0000004589477211 */ /* 0x000fe200078e08ff */
[----:B------:R-:W-:Y:S01]  /*3570*/  FFMA R82, R82, UR13, -R136 ;  /* 0x0000000d52527c23 */ /* 0x000fe20008000888 */
[----:B------:R-:W-:Y:S01]  /*3580*/  LEA.HI.X.SX32 R191, R69, R134, 0x1, P4 ;  /* 0x0000008645bf7211 */ /* 0x000fe200020f0eff */
[----:B------:R-:W2:Y:S01]  /*3590*/  MUFU.EX2 R13, R13 ;  /* 0x0000000d000d7308 */ /* 0x000ea20000000800 */
[----:B---3--:R-:W-:Y:S01]  /*35a0*/  FADD R68, R6, R189 ;  /* 0x000000bd06447221 */ /* 0x008fe20000000000 */
[----:B------:R-:W-:Y:S01]  /*35b0*/  LEA R188, P4, R71, R202, 0x1 ;  /* 0x000000ca47bc7211 */ /* 0x000fe200078808ff */
[----:B------:R-:W-:Y:S01]  /*35c0*/  FMUL R82, R82, 1.4426950216293334961 ;  /* 0x3fb8aa3b52527820 */ /* 0x000fe20000400000 */
[----:B------:R-:W-:Y:S01]  /*35d0*/  LEA R69, R137, R71, 0x1 ;  /* 0x0000004789457211 */ /* 0x000fe200078e08ff */
[----:B----4-:R-:W-:Y:S01]  /*35e0*/  FADD R68, R7, R68 ;  /* 0x0000004407447221 */ /* 0x010fe20000000000 */
[----:B------:R-:W-:Y:S01]  /*35f0*/  LEA.HI.X.SX32 R189, R71, R134, 0x1, P4 ;  /* 0x0000008647bd7211 */ /* 0x000fe200020f0eff */
[----:B------:R-:W-:Y:S01]  /*3600*/  FFMA R85, R85, UR13, -R136 ;  /* 0x0000000d55557c23 */ /* 0x000fe20008000888 */
[----:B------:R-:W3:Y:S01]  /*3610*/  MUFU.EX2 R11, R11 ;  /* 0x0000000b000b7308 */ /* 0x000ee20000000800 */
[----:B-1----:R-:W-:Y:S01]  /*3620*/  FADD R193, R9, R68 ;  /* 0x0000004409c17221 */ /* 0x002fe20000000000 */
[----:B------:R-:W-:Y:S01]  /*3630*/  LEA R194, P4, R69, R202, 0x1 ;  /* 0x000000ca45c27211 */ /* 0x000fe200078808ff */
[----:B------:R-:W-:Y:S01]  /*3640*/  FFMA R86, R86, UR13, -R136 ;  /* 0x0000000d56567c23 */ /* 0x000fe20008000888 */
[----:B------:R-:W-:Y:S01]  /*3650*/  LEA R71, R137, R69, 0x1 ;  /* 0x0000004589477211 */ /* 0x000fe200078e08ff */
[----:B------:R-:W-:Y:S01]  /*3660*/  FADD R193, R12, R193 ;  /* 0x000000c10cc17221 */ /* 0x000fe20000000000 */
[----:B------:R-:W-:Y:S01]  /*3670*/  LEA.HI.X.SX32 R195, R69, R134, 0x1, P4 ;  /* 0x0000008645c37211 */ /* 0x000fe200020f0eff */
[----:B------:R-:W-:Y:S01]  /*3680*/  FMUL R36, R36, 1.4426950216293334961 ;  /* 0x3fb8aa3b24247820 */ /* 0x000fe20000400000 */
[----:B------:R-:W1:Y:S01]  /*3690*/  MUFU.EX2 R14, R14 ;  /* 0x0000000e000e7308 */ /* 0x000e620000000800 */
[----:B0-----:R-:W-:Y:S01]  /*36a0*/  FADD R68, R10, R193 ;  /* 0x000000c10a447221 */ /* 0x001fe20000000000 */
[----:B------:R-:W-:Y:S01]  /*36b0*/  LEA R192, P4, R71, R202, 0x1 ;  /* 0x000000ca47c07211 */ /* 0x000fe200078808ff */
[----:B------:R-:W-:Y:S01]  /*36c0*/  FMUL R42, R42, 1.4426950216293334961 ;  /* 0x3fb8aa3b2a2a7820 */ /* 0x000fe20000400000 */
[----:B------:R-:W-:Y:S01]  /*36d0*/  LEA R69, R137, R71, 0x1 ;  /* 0x0000004789457211 */ /* 0x000fe200078e08ff */
[----:B--2---:R-:W-:Y:S01]  /*36e0*/  FADD R68, R13, R68 ;  /* 0x000000440d447221 */ /* 0x004fe20000000000 */
[----:B------:R-:W-:Y:S01]  /*36f0*/  LEA.HI.X.SX32 R193, R71, R134, 0x1, P4 ;  /* 0x0000008647c17211 */ /* 0x000fe200020f0eff */
[--C-:B------:R-:W-:Y:S01]  /*3700*/  FFMA R87, R87, UR13, -R136.reuse ;  /* 0x0000000d57577c23 */ /* 0x100fe20008000888 */
[----:B------:R-:W0:Y:S01]  /*3710*/  MUFU.EX2 R15, R15 ;  /* 0x0000000f000f7308 */ /* 0x000e220000000800 */
[----:B------:R-:W-:Y:S01]  /*3720*/  LEA R200, P4, R69, R202, 0x1 ;  /* 0x000000ca45c87211 */ /* 0x000fe200078808ff */
[--C-:B------:R-:W-:Y:S01]  /*3730*/  FFMA R90, R90, UR13, -R136.reuse ;  /* 0x0000000d5a5a7c23 */ /* 0x100fe20008000888 */
[----:B------:R-:W-:Y:S01]  /*3740*/  LEA R71, R137, R69, 0x1 ;  /* 0x0000004589477211 */ /* 0x000fe200078e08ff */
[----:B------:R-:W-:Y:S01]  /*3750*/  FMUL R87, R87, 1.4426950216293334961 ;  /* 0x3fb8aa3b57577820 */ /* 0x000fe20000400000 */
[----:B------:R-:W-:Y:S01]  /*3760*/  LEA.HI.X.SX32 R201, R69, R134, 0x1, P4 ;  /* 0x0000008645c97211 */ /* 0x000fe200020f0eff */
[----:B------:R-:W-:Y:S01]  /*3770*/  FMUL R48, R48, 1.4426950216293334961 ;  /* 0x3fb8aa3b30307820 */ /* 0x000fe20000400000 */
[----:B------:R-:W-:Y:S01]  /*3780*/  LEA R198, P4, R71, R202, 0x1 ;  /* 0x000000ca47c67211 */ /* 0x000fe200078808ff */
[----:B------:R-:W2:Y:S01]  /*3790*/  MUFU.EX2 R16, R16 ;  /* 0x0000001000107308 */ /* 0x000ea20000000800 */
[----:B------:R-:W-:Y:S01]  /*37a0*/  LEA R69, R137, R71, 0x1 ;  /* 0x0000004789457211 */ /* 0x000fe200078e08ff */
[--C-:B------:R-:W-:Y:S01]  /*37b0*/  FFMA R51, R51, UR13, -R136.reuse ;  /* 0x0000000d33337c23 */ /* 0x100fe20008000888 */
[----:B------:R-:W-:Y:S01]  /*37c0*/  LEA.HI.X.SX32 R199, R71, R134, 0x1, P4 ;  /* 0x0000008647c77211 */ /* 0x000fe200020f0eff */
[--C-:B------:R-:W-:Y:S01]  /*37d0*/  FFMA R91, R91, UR13, -R136.reuse ;  /* 0x0000000d5b5b7c23 */ /* 0x100fe20008000888 */
[----:B------:R-:W-:Y:S01]  /*37e0*/  LEA R204, P4, R69, R202, 0x1 ;  /* 0x000000ca45cc7211 */ /* 0x000fe200078808ff */
[----:B------:R-:W-:Y:S01]  /*37f0*/  FMUL R51, R51, 1.4426950216293334961 ;  /* 0x3fb8aa3b33337820 */ /* 0x000fe20000400000 */
[----:B------:R-:W-:Y:S01]  /*3800*/  LEA R137, R137, R69, 0x1 ;  /* 0x0000004589897211 */ /* 0x000fe200078e08ff */
[----:B------:R3:W-:Y:S01]  /*3810*/  MUFU.EX2 R206, R73 ;  /* 0x0000004900ce7308 */ /* 0x0007e20000000800 */
[----:B------:R-:W-:Y:S01]  /*3820*/  LEA.HI.X.SX32 R205, R69, R134, 0x1, P4 ;  /* 0x0000008645cd7211 */ /* 0x000fe200020f0eff */
[----:B------:R-:W-:Y:S01]  /*3830*/  FMUL R52, R52, 1.4426950216293334961 ;  /* 0x3fb8aa3b34347820 */ /* 0x000fe20000400000 */
[----:B------:R-:W-:Y:S01]  /*3840*/  FMUL R91, R91, 1.4426950216293334961 ;  /* 0x3fb8aa3b5b5b7820 */ /* 0x000fe20000400000 */
[--C-:B------:R-:W-:Y:S01]  /*3850*/  FFMA R94, R94, UR13, -R136.reuse ;  /* 0x0000000d5e5e7c23 */ /* 0x100fe20008000888 */
[--C-:B------:R-:W-:Y:S01]  /*3860*/  FFMA R95, R95, UR13, -R136.reuse ;  /* 0x0000000d5f5f7c23 */ /* 0x100fe20008000888 */
[----:B------:R-:W-:Y:S01]  /*3870*/  FFMA R98, R98, UR13, -R136 ;  /* 0x0000000d62627c23 */ /* 0x000fe20008000888 */
[----:B------:R-:W-:Y:S01]  /*3880*/  FMUL R65, R65, 1.4426950216293334961 ;  /* 0x3fb8aa3b41417820 */ /* 0x000fe20000400000 */
[----:B------:R-:W4:Y:S01]  /*3890*/  MUFU.EX2 R19, R19 ;  /* 0x0000001300137308 */ /* 0x000f220000000800 */
[----:B---3--:R-:W-:Y:S01]  /*38a0*/  FADD R73, R11, R68 ;  /* 0x000000440b497221 */ /* 0x008fe20000000000 */
[--C-:B------:R-:W-:Y:S01]  /*38b0*/  FFMA R99, R99, UR13, -R136.reuse ;  /* 0x0000000d63637c23 */ /* 0x100fe20008000888 */
[--C-:B------:R-:W-:Y:S01]  /*38c0*/  FFMA R102, R102, UR13, -R136.reuse ;  /* 0x0000000d66667c23 */ /* 0x100fe20008000888 */
[--C-:B------:R-:W-:Y:S01]  /*38d0*/  FFMA R74, R74, UR13, -R136.reuse ;  /* 0x0000000d4a4a7c23 */ /* 0x100fe20008000888 */
[----:B-1----:R-:W-:Y:S01]  /*38e0*/  FADD R68, R14, R73 ;  /* 0x000000490e447221 */ /* 0x002fe20000000000 */
[--C-:B------:R-:W-:Y:S01]  /*38f0*/  FFMA R103, R103, UR13, -R136.reuse ;  /* 0x0000000d67677c23 */ /* 0x100fe20008000888 */
[----:B------:R-:W-:Y:S01]  /*3900*/  FFMA R77, R77, UR13, -R136 ;  /* 0x0000000d4d4d7c23 */ /* 0x000fe20008000888 */
[----:B------:R-:W1:Y:S01]  /*3910*/  MUFU.EX2 R17, R17 ;  /* 0x0000001100117308 */ /* 0x000e620000000800 */
[----:B0-----:R-:W-:Y:S01]  /*3920*/  FADD R73, R15, R68 ;  /* 0x000000440f497221 */ /* 0x001fe20000000000 */
[--C-:B------:R-:W-:Y:S01]  /*3930*/  FFMA R78, R78, UR13, -R136.reuse ;  /* 0x0000000d4e4e7c23 */ /* 0x100fe20008000888 */
[--C-:B------:R-:W-:Y:S01]  /*3940*/  FFMA R106, R106, UR13, -R136.reuse ;  /* 0x0000000d6a6a7c23 */ /* 0x100fe20008000888 */
[--C-:B------:R-:W-:Y:S01]  /*3950*/  FFMA R79, R79, UR13, -R136.reuse ;  /* 0x0000000d4f4f7c23 */ /* 0x100fe20008000888 */
[----:B------:R-:W-:Y:S01]  /*3960*/  FADD R73, R18, R73 ;  /* 0x0000004912497221 */ /* 0x000fe20000000000 */
[--C-:B------:R-:W-:Y:S01]  /*3970*/  FFMA R80, R80, UR13, -R136.reuse ;  /* 0x0000000d50507c23 */ /* 0x100fe20008000888 */
[--C-:B------:R-:W-:Y:S01]  /*3980*/  FFMA R81, R81, UR13, -R136.reuse ;  /* 0x0000000d51517c23 */ /* 0x100fe20008000888 */
[----:B------:R-:W0:Y:S01]  /*3990*/  MUFU.EX2 R20, R20 ;  /* 0x0000001400147308 */ /* 0x000e220000000800 */
[----:B--2---:R-:W-:Y:S01]  /*39a0*/  FADD R68, R16, R73 ;  /* 0x0000004910447221 */ /* 0x004fe20000000000 */
[----:B------:R-:W-:Y:S01]  /*39b0*/  LEA R202, P5, R137, R202, 0x1 ;  /* 0x000000ca89ca7211 */ /* 0x000fe200078a08ff */
[--C-:B------:R-:W-:Y:S01]  /*39c0*/  FFMA R84, R84, UR13, -R136.reuse ;  /* 0x0000000d54547c23 */ /* 0x100fe20008000888 */
[----:B------:R-:W-:Y:S01]  /*39d0*/  FFMA R89, R89, UR13, -R136 ;  /* 0x0000000d59597c23 */ /* 0x000fe20008000888 */
[----:B----4-:R-:W-:-:S03]  /*39e0*/  FADD R68, R19, R68 ;  /* 0x0000004413447221 */ /* 0x010fc60000000000 */
[----:B------:R-:W2:Y:S01]  /*39f0*/  MUFU.EX2 R21, R21 ;  /* 0x0000001500157308 */ /* 0x000ea20000000800 */
[----:B-1----:R-:W-:-:S07]  /*3a00*/  FADD R71, R17, R68 ;  /* 0x0000004411477221 */ /* 0x002fce0000000000 */
[----:B------:R-:W1:Y:S01]  /*3a10*/  MUFU.EX2 R22, R22 ;  /* 0x0000001600167308 */ /* 0x000e620000000800 */
[----:B0-----:R-:W-:-:S07]  /*3a20*/  FADD R68, R20, R71 ;  /* 0x0000004714447221 */ /* 0x001fce0000000000 */
[----:B------:R-:W0:Y:S01]  /*3a30*/  MUFU.EX2 R25, R25 ;  /* 0x0000001900197308 */ /* 0x000e220000000800 */
[----:B--2---:R-:W-:-:S07]  /*3a40*/  FADD R69, R21, R68 ;  /* 0x0000004415457221 */ /* 0x004fce0000000000 */
[----:B------:R-:W2:Y:S01]  /*3a50*/  MUFU.EX2 R23, R23 ;  /* 0x0000001700177308 */ /* 0x000ea20000000800 */
[----:B------:R-:W-:-:S07]  /*3a60*/  FADD R73, R24, R69 ;  /* 0x0000004518497221 */ /* 0x000fce0000000000 */
[----:B------:R-:W3:Y:S01]  /*3a70*/  MUFU.EX2 R26, R26 ;  /* 0x0000001a001a7308 */ /* 0x000ee20000000800 */
[----:B-1----:R-:W-:Y:S01]  /*3a80*/  FADD R68, R22, R73 ;  /* 0x0000004916447221 */ /* 0x002fe20000000000 */
[----:B------:R-:W-:-:S06]  /*3a90*/  FFMA R73, R83, UR13, -R136 ;  /* 0x0000000d53497c23 */ /* 0x000fcc0008000888 */
[----:B------:R-:W1:Y:S01]  /*3aa0*/  MUFU.EX2 R27, R27 ;  /* 0x0000001b001b7308 */ /* 0x000e620000000800 */
[----:B------:R-:W-:-:S07]  /*3ab0*/  FMUL R214, R73, 1.4426950216293334961 ;  /* 0x3fb8aa3b49d67820 */ /* 0x000fce0000400000 */
[----:B------:R0:W-:Y:S08]  /*3ac0*/  MUFU.EX2 R197, R72 ;  /* 0x0000004800c57308 */ /* 0x0001f00000000800 */
[----:B------:R-:W-:Y:S01]  /*3ad0*/  MUFU.EX2 R29, R29 ;  /* 0x0000001d001d7308 */ /* 0x000fe20000000800 */
[----:B0-----:R-:W-:-:S07]  /*3ae0*/  FADD R72, R25, R68 ;  /* 0x0000004419487221 */ /* 0x001fce0000000000 */
[----:B------:R-:W-:Y:S08]  /*3af0*/  MUFU.EX2 R32, R32 ;  /* 0x0000002000207308 */ /* 0x000ff00000000800 */
        /* <DEDUP_REMOVED lines=25> */
[----:B------:R-:W-:Y:S01]  /*3c90*/  MUFU.EX2 R138, R138 ;  /* 0x0000008a008a7308 */ /* 0x000fe20000000800 */
[--C-:B------:R-:W-:Y:S01]  /*3ca0*/  FFMA R93, R93, UR13, -R136.reuse ;  /* 0x0000000d5d5d7c23 */ /* 0x100fe20008000888 */
[--C-:B------:R-:W-:Y:S01]  /*3cb0*/  FFMA R97, R97, UR13, -R136.reuse ;  /* 0x0000000d61617c23 */ /* 0x100fe20008000888 */
[--C-:B------:R-:W-:Y:S01]  /*3cc0*/  FFMA R107, R107, UR13, -R136.reuse ;  /* 0x0000000d6b6b7c23 */ /* 0x100fe20008000888 */
[--C-:B------:R-:W-:Y:S01]  /*3cd0*/  FFMA R111, R111, UR13, -R136.reuse ;  /* 0x0000000d6f6f7c23 */ /* 0x100fe20008000888 */
[--C-:B------:R-:W-:Y:S01]  /*3ce0*/  FFMA R113, R113, UR13, -R136.reuse ;  /* 0x0000000d71717c23 */ /* 0x100fe20008000888 */
[--C-:B------:R-:W-:Y:S01]  /*3cf0*/  FFMA R110, R110, UR13, -R136.reuse ;  /* 0x0000000d6e6e7c23 */ /* 0x100fe20008000888 */
[--C-:B------:R-:W-:Y:S01]  /*3d00*/  FFMA R101, R101, UR13, -R136.reuse ;  /* 0x0000000d65657c23 */ /* 0x100fe20008000888 */
[----:B------:R-:W0:Y:S01]  /*3d10*/  MUFU.EX2 R28, R28 ;  /* 0x0000001c001c7308 */ /* 0x000e220000000800 */
[--C-:B------:R-:W-:Y:S01]  /*3d20*/  FFMA R105, R105, UR13, -R136.reuse ;  /* 0x0000000d69697c23 */ /* 0x100fe20008000888 */
[--C-:B------:R-:W-:Y:S01]  /*3d30*/  FFMA R109, R109, UR13, -R136.reuse ;  /* 0x0000000d6d6d7c23 */ /* 0x100fe20008000888 */
[--C-:B------:R-:W-:Y:S01]  /*3d40*/  FFMA R114, R114, UR13, -R136.reuse ;  /* 0x0000000d72727c23 */ /* 0x100fe20008000888 */
[--C-:B------:R-:W-:Y:S01]  /*3d50*/  FFMA R115, R115, UR13, -R136.reuse ;  /* 0x0000000d73737c23 */ /* 0x100fe20008000888 */
[--C-:B------:R-:W-:Y:S01]  /*3d60*/  FFMA R116, R116, UR13, -R136.reuse ;  /* 0x0000000d74747c23 */ /* 0x100fe20008000888 */
[--C-:B------:R-:W-:Y:S01]  /*3d70*/  FFMA R117, R117, UR13, -R136.reuse ;  /* 0x0000000d75757c23 */ /* 0x100fe20008000888 */
[----:B------:R-:W-:Y:S01]  /*3d80*/  F2FP.F16.F32.PACK_AB R5, R8, R5 ;  /* 0x000000050805723e */ /* 0x000fe200000000ff */
[----:B------:R2:W-:Y:S01]  /*3d90*/  MUFU.EX2 R208, R75 ;  /* 0x0000004b00d07308 */ /* 0x0005e20000000800 */
[--C-:B------:R-:W-:Y:S01]  /*3da0*/  FFMA R118, R118, UR13, -R136.reuse ;  /* 0x0000000d76767c23 */ /* 0x100fe20008000888 */
[--C-:B------:R-:W-:Y:S01]  /*3db0*/  FFMA R119, R119, UR13, -R136.reuse ;  /* 0x0000000d77777c23 */ /* 0x100fe20008000888 */
[--C-:B------:R-:W-:Y:S01]  /*3dc0*/  FFMA R120, R120, UR13, -R136.reuse ;  /* 0x0000000d78787c23 */ /* 0x100fe20008000888 */
[--C-:B------:R-:W-:Y:S01]  /*3dd0*/  FFMA R121, R121, UR13, -R136.reuse ;  /* 0x0000000d79797c23 */ /* 0x100fe20008000888 */
[--C-:B------:R-:W-:Y:S01]  /*3de0*/  FFMA R122, R122, UR13, -R136.reuse ;  /* 0x0000000d7a7a7c23 */ /* 0x100fe20008000888 */
[--C-:B------:R-:W-:Y:S01]  /*3df0*/  FFMA R123, R123, UR13, -R136.reuse ;  /* 0x0000000d7b7b7c23 */ /* 0x100fe20008000888 */
[----:B------:R-:W-:Y:S01]  /*3e00*/  FFMA R124, R124, UR13, -R136 ;  /* 0x0000000d7c7c7c23 */ /* 0x000fe20008000888 */
[----:B------:R-:W4:Y:S01]  /*3e10*/  MUFU.EX2 R31, R31 ;  /* 0x0000001f001f7308 */ /* 0x000f220000000800 */
[----:B--2---:R-:W-:Y:S01]  /*3e20*/  FADD R75, R23, R72 ;  /* 0x00000048174b7221 */ /* 0x004fe20000000000 */
[--C-:B------:R-:W-:Y:S01]  /*3e30*/  FFMA R125, R125, UR13, -R136.reuse ;  /* 0x0000000d7d7d7c23 */ /* 0x100fe20008000888 */
[--C-:B------:R-:W-:Y:S01]  /*3e40*/  FFMA R126, R126, UR13, -R136.reuse ;  /* 0x0000000d7e7e7c23 */ /* 0x100fe20008000888 */
[--C-:B------:R-:W-:Y:S01]  /*3e50*/  FFMA R128, R128, UR13, -R136.reuse ;  /* 0x0000000d80807c23 */ /* 0x100fe20008000888 */
[--C-:B------:R-:W-:Y:S01]  /*3e60*/  FFMA R129, R129, UR13, -R136.reuse ;  /* 0x0000000d81817c23 */ /* 0x100fe20008000888 */
[--C-:B------:R-:W-:Y:S01]  /*3e70*/  FFMA R130, R130, UR13, -R136.reuse ;  /* 0x0000000d82827c23 */ /* 0x100fe20008000888 */
[--C-:B------:R-:W-:Y:S01]  /*3e80*/  FFMA R131, R131, UR13, -R136.reuse ;  /* 0x0000000d83837c23 */ /* 0x100fe20008000888 */
[----:B------:R3:W-:Y:S01]  /*3e90*/  MUFU.EX2 R209, R76 ;  /* 0x0000004c00d17308 */ /* 0x0007e20000000800 */
[----:B------:R-:W-:Y:S01]  /*3ea0*/  FFMA R127, R127, UR13, -R136 ;  /* 0x0000000d7f7f7c23 */ /* 0x000fe20008000888 */
[----:B------:R-:W-:-:S06]  /*3eb0*/  PRMT R70, RZ, 0x7610, R70 ;  /* 0x00007610ff467816 */ /* 0x000fcc0000000046 */
[----:B------:R-:W2:Y:S01]  /*3ec0*/  MUFU.EX2 R36, R36 ;  /* 0x0000002400247308 */ /* 0x000ea20000000800 */
[----:B---3--:R-:W-:-:S07]  /*3ed0*/  FADD R76, R26, R75 ;  /* 0x0000004b1a4c7221 */ /* 0x008fce0000000000 */
[----:B------:R-:W3:Y:S01]  /*3ee0*/  MUFU.EX2 R42, R42 ;  /* 0x0000002a002a7308 */ /* 0x000ee20000000800 */
[----:B-1----:R-:W-:-:S07]  /*3ef0*/  FADD R73, R27, R76 ;  /* 0x0000004c1b497221 */ /* 0x002fce0000000000 */
[----:B------:R-:W1:Y:S01]  /*3f00*/  MUFU.EX2 R48, R48 ;  /* 0x0000003000307308 */ /* 0x000e620000000800 */
[----:B------:R-:W-:-:S07]  /*3f10*/  FADD R215, R30, R73 ;  /* 0x000000491ed77221 */ /* 0x000fce0000000000 */
[----:B------:R-:W1:Y:S01]  /*3f20*/  MUFU.EX2 R51, R51 ;  /* 0x0000003300337308 */ /* 0x000e620000000800 */
[----:B0-----:R-:W-:Y:S01]  /*3f30*/  FADD R76, R28, R215 ;  /* 0x000000d71c4c7221 */ /* 0x001fe20000000000 */
[----:B------:R-:W-:Y:S01]  /*3f40*/  FMUL R215, R85, 1.4426950216293334961 ;  /* 0x3fb8aa3b55d77820 */ /* 0x000fe20000400000 */
[----:B------:R-:W-:-:S05]  /*3f50*/  FMUL R85, R86, 1.4426950216293334961 ;  /* 0x3fb8aa3b56557820 */ /* 0x000fca0000400000 */
[----:B------:R-:W0:Y:S01]  /*3f60*/  MUFU.EX2 R52, R52 ;  /* 0x0000003400347308 */ /* 0x000e220000000800 */
[----:B------:R-:W-:-:S07]  /*3f70*/  FMUL R95, R95, 1.4426950216293334961 ;  /* 0x3fb8aa3b5f5f7820 */ /* 0x000fce0000400000 */
[----:B------:R-:W0:Y:S01]  /*3f80*/  MUFU.EX2 R65, R65 ;  /* 0x0000004100417308 */ /* 0x000e220000000800 */
[----:B------:R-:W-:Y:S01]  /*3f90*/  FMUL R99, R99, 1.4426950216293334961 ;  /* 0x3fb8aa3b63637820 */ /* 0x000fe20000400000 */
[----:B------:R-:W-:Y:S01]  /*3fa0*/  FMUL R74, R74, 1.4426950216293334961 ;  /* 0x3fb8aa3b4a4a7820 */ /* 0x000fe20000400000 */
[----:B------:R-:W-:Y:S01]  /*3fb0*/  FMUL R103, R103, 1.4426950216293334961 ;  /* 0x3fb8aa3b67677820 */ /* 0x000fe20000400000 */
[----:B------:R-:W-:Y:S01]  /*3fc0*/  FMUL R77, R77, 1.4426950216293334961 ;  /* 0x3fb8aa3b4d4d7820 */ /* 0x000fe20000400000 */
[----:B------:R-:W-:Y:S01]  /*3fd0*/  FMUL R78, R78, 1.4426950216293334961 ;  /* 0x3fb8aa3b4e4e7820 */ /* 0x000fe20000400000 */
[----:B------:R-:W-:Y:S01]  /*3fe0*/  FMUL R79, R79, 1.4426950216293334961 ;  /* 0x3fb8aa3b4f4f7820 */ /* 0x000fe20000400000 */
[----:B------:R-:W-:Y:S01]  /*3ff0*/  FMUL R80, R80, 1.4426950216293334961 ;  /* 0x3fb8aa3b50507820 */ /* 0x000fe20000400000 */
[----:B------:R4:W-:Y:S01]  /*4000*/  MUFU.EX2 R83, R82 ;  /* 0x0000005200537308 */ /* 0x0009e20000000800 */
[----:B------:R-:W-:Y:S01]  /*4010*/  FMUL R213, R81, 1.4426950216293334961 ;  /* 0x3fb8aa3b51d57820 */ /* 0x000fe20000400000 */
[----:B------:R-:W-:Y:S01]  /*4020*/  LEA.HI.X.SX32 R203, R137, R134, 0x1, P5 ;  /* 0x0000008689cb7211 */ /* 0x000fe200028f0eff */
[----:B------:R-:W-:Y:S01]  /*4030*/  FMUL R84, R84, 1.4426950216293334961 ;  /* 0x3fb8aa3b54547820 */ /* 0x000fe20000400000 */
[----:B------:R-:W-:Y:S01]  /*4040*/  FMUL R89, R89, 1.4426950216293334961 ;  /* 0x3fb8aa3b59597820 */ /* 0x000fe20000400000 */
[----:B------:R-:W-:-:S02]  /*4050*/  LOP3.LUT P4, RZ, R132, 0x80, RZ, 0xc0, !PT ;  /* 0x0000008084ff7812 */ /* 0x000fc4000788c0ff */
[----:B------:R-:W-:Y:S01]  /*4060*/  F2FP.F16.F32.PACK_AB R6, R7, R6 ;  /* 0x000000060706723e */ /* 0x000fe200000000ff */
[----:B------:R-:W0:Y:S01]  /*4070*/  MUFU.EX2 R207, R74 ;  /* 0x0000004a00cf7308 */ /* 0x000e220000000800 */
[----:B----4-:R-:W-:Y:S01]  /*4080*/  FADD R82, R31, R76 ;  /* 0x0000004c1f527221 */ /* 0x010fe20000000000 */
[----:B------:R-:W-:Y:S02]  /*4090*/  PRMT R71, RZ, 0x7610, R71 ;  /* 0x00007610ff477816 */ /* 0x000fe40000000047 */
[----:B------:R-:W-:Y:S01]  /*40a0*/  PRMT R69, RZ, 0x7610, R69 ;  /* 0x00007610ff457816 */ /* 0x000fe20000000045 */
[----:B------:R-:W-:-:S03]  /*40b0*/  FADD R217, R29, R82 ;  /* 0x000000521dd97221 */ /* 0x000fc60000000000 */
[----:B------:R-:W-:Y:S01]  /*40c0*/  MUFU.EX2 R214, R214 ;  /* 0x000000d600d67308 */ /* 0x000fe20000000800 */
[----:B------:R-:W-:Y:S01]  /*40d0*/  FADD R86, R32, R217 ;  /* 0x000000d920567221 */ /* 0x000fe20000000000 */
[----:B------:R-:W-:Y:S01]  /*40e0*/  FMUL R93, R93, 1.4426950216293334961 ;  /* 0x3fb8aa3b5d5d7820 */ /* 0x000fe20000400000 */
[----:B------:R-:W-:Y:S01]  /*40f0*/  FMUL R97, R97, 1.4426950216293334961 ;  /* 0x3fb8aa3b61617820 */ /* 0x000fe20000400000 */
[----:B------:R-:W-:Y:S01]  /*4100*/  FMUL R107, R107, 1.4426950216293334961 ;  /* 0x3fb8aa3b6b6b7820 */ /* 0x000fe20000400000 */
[----:B------:R-:W-:Y:S01]  /*4110*/  FADD R217, R33, R86 ;  /* 0x0000005621d97221 */ /* 0x000fe20000000000 */
[----:B------:R-:W-:Y:S01]  /*4120*/  FFMA R86, R88, UR13, -R136 ;  /* 0x0000000d58567c23 */ /* 0x000fe20008000888 */
[----:B------:R-:W-:Y:S01]  /*4130*/  FMUL R111, R111, 1.4426950216293334961 ;  /* 0x3fb8aa3b6f6f7820 */ /* 0x000fe20000400000 */
[----:B------:R4:W-:Y:S01]  /*4140*/  MUFU.EX2 R88, R87 ;  /* 0x0000005700587308 */ /* 0x0009e20000000800 */
[----:B------:R-:W-:Y:S01]  /*4150*/  FADD R216, R34, R217 ;  /* 0x000000d922d87221 */ /* 0x000fe20000000000 */
[----:B------:R-:W-:Y:S01]  /*4160*/  FMUL R86, R86, 1.4426950216293334961 ;  /* 0x3fb8aa3b56567820 */ /* 0x000fe20000400000 */
[----:B------:R-:W-:Y:S01]  /*4170*/  FMUL R101, R101, 1.4426950216293334961 ;  /* 0x3fb8aa3b65657820 */ /* 0x000fe20000400000 */
[----:B------:R-:W-:Y:S01]  /*4180*/  FMUL R105, R105, 1.4426950216293334961 ;  /* 0x3fb8aa3b69697820 */ /* 0x000fe20000400000 */
[----:B------:R-:W-:Y:S01]  /*4190*/  FADD R217, R35, R216 ;  /* 0x000000d823d97221 */ /* 0x000fe20000000000 */
[----:B------:R-:W-:Y:S01]  /*41a0*/  FMUL R109, R109, 1.4426950216293334961 ;  /* 0x3fb8aa3b6d6d7820 */ /* 0x000fe20000400000 */
[----:B------:R-:W-:Y:S01]  /*41b0*/  F2FP.F16.F32.PACK_AB R8, R13, R10 ;  /* 0x0000000a0d08723e */ /* 0x000fe200000000ff */
[----:B------:R-:W0:Y:S01]  /*41c0*/  MUFU.EX2 R212, R77 ;  /* 0x0000004d00d47308 */ /* 0x000e220000000800 */
[----:B------:R-:W-:Y:S01]  /*41d0*/  FADD R217, R38, R217 ;  /* 0x000000d926d97221 */ /* 0x000fe20000000000 */
[----:B----4-:R-:W-:Y:S01]  /*41e0*/  FMUL R87, R90, 1.4426950216293334961 ;  /* 0x3fb8aa3b5a577820 */ /* 0x010fe20000400000 */
[----:B------:R-:W-:Y:S01]  /*41f0*/  FMUL R125, R125, 1.4426950216293334961 ;  /* 0x3fb8aa3b7d7d7820 */ /* 0x000fe20000400000 */
[----:B------:R-:W-:Y:S01]  /*4200*/  FMUL R126, R126, 1.4426950216293334961 ;  /* 0x3fb8aa3b7e7e7820 */ /* 0x000fe20000400000 */
[----:B--2---:R-:W-:Y:S01]  /*4210*/  FADD R216, R36, R217 ;  /* 0x000000d924d87221 */ /* 0x004fe20000000000 */
[----:B------:R-:W-:Y:S01]  /*4220*/  FMUL R128, R128, 1.4426950216293334961 ;  /* 0x3fb8aa3b80807820 */ /* 0x000fe20000400000 */
[----:B------:R-:W-:Y:S01]  /*4230*/  FMUL R131, R131, 1.4426950216293334961 ;  /* 0x3fb8aa3b83837820 */ /* 0x000fe20000400000 */
[----:B------:R-:W2:Y:S01]  /*4240*/  MUFU.EX2 R210, R78 ;  /* 0x0000004e00d27308 */ /* 0x000ea20000000800 */
[----:B------:R-:W-:Y:S01]  /*4250*/  FADD R216, R37, R216 ;  /* 0x000000d825d87221 */ /* 0x000fe20000000000 */
[----:B------:R-:W-:Y:S01]  /*4260*/  FMUL R127, R127, 1.4426950216293334961 ;  /* 0x3fb8aa3b7f7f7820 */ /* 0x000fe20000400000 */
[----:B------:R-:W-:Y:S01]  /*4270*/  PRMT R137, RZ, 0x7610, R137 ;  /* 0x00007610ff897816 */ /* 0x000fe20000000089 */
[----:B------:R4:W5:Y:S01]  /*4280*/  @P2 LDG.E.U16 R71, desc[UR20][R176.64] ;  /* 0x00000014b0472981 */ /* 0x000962000c1e1500 */
[----:B------:R-:W-:Y:S01]  /*4290*/  FADD R217, R39, R216 ;  /* 0x000000d827d97221 */ /* 0x000fe20000000000 */
[----:B------:R-:W-:-:S02]  /*42a0*/  PRMT R81, RZ, 0x7610, R81 ;  /* 0x00007610ff517816 */ /* 0x000fc40000000051 */
[----:B------:R-:W0:Y:S01]  /*42b0*/  MUFU.EX2 R211, R79 ;  /* 0x0000004f00d37308 */ /* 0x000e220000000800 */
[----:B------:R-:W-:Y:S01]  /*42c0*/  FADD R90, R40, R217 ;  /* 0x000000d9285a7221 */ /* 0x000fe20000000000 */
[----:B------:R-:W-:Y:S01]  /*42d0*/  PRMT R68, RZ, 0x7610, R68 ;  /* 0x00007610ff447816 */ /* 0x000fe20000000044 */
[----:B------:R4:W5:Y:S01]  /*42e0*/  @P2 LDG.E.U16 R137, desc[UR20][R174.64] ;  /* 0x00000014ae892981 */ /* 0x000962000c1e1500 */
[----:B------:R-:W-:Y:S01]  /*42f0*/  PRMT R72, RZ, 0x7610, R72 ;  /* 0x00007610ff487816 */ /* 0x000fe20000000048 */
[----:B------:R-:W-:Y:S01]  /*4300*/  FADD R217, R41, R90 ;  /* 0x0000005a29d97221 */ /* 0x000fe20000000000 */
[----:B------:R-:W-:Y:S01]  /*4310*/  FFMA R90, R92, UR13, -R136 ;  /* 0x0000000d5c5a7c23 */ /* 0x000fe20008000888 */
[----:B------:R-:W-:Y:S01]  /*4320*/  PRMT R75, RZ, 0x7610, R75 ;  /* 0x00007610ff4b7816 */ /* 0x000fe2000000004b */
[----:B------:R0:W-:Y:S01]  /*4330*/  MUFU.EX2 R92, R91 ;  /* 0x0000005b005c7308 */ /* 0x0001e20000000800 */
[----:B------:R-:W-:Y:S01]  /*4340*/  FADD R217, R44, R217 ;  /* 0x000000d92cd97221 */ /* 0x000fe20000000000 */
[----:B------:R-:W-:Y:S01]  /*4350*/  PRMT R73, RZ, 0x7610, R73 ;  /* 0x00007610ff497816 */ /* 0x000fe20000000049 */
[----:B------:R4:W5:Y:S01]  /*4360*/  @P2 LDG.E.U16 R69, desc[UR20][R190.64] ;  /* 0x00000014be452981 */ /* 0x000962000c1e1500 */
[----:B------:R-:W-:Y:S01]  /*4370*/  F2FP.F16.F32.PACK_AB R4, R135, R4 ;  /* 0x000000048704723e */ /* 0x000fe200000000ff */
[----:B---3--:R-:W-:-:S02]  /*4380*/  FADD R216, R42, R217 ;  /* 0x000000d92ad87221 */ /* 0x008fc40000000000 */
[----:B------:R4:W5:Y:S01]  /*4390*/  @P2 LDG.E.U16 R70, desc[UR20][R172.64] ;  /* 0x00000014ac462981 */ /* 0x000962000c1e1500 */
[----:B------:R3:W1:Y:S01]  /*43a0*/  MUFU.EX2 R134, R80 ;  /* 0x0000005000867308 */ /* 0x0006620000000800 */
[----:B------:R-:W-:Y:S01]  /*43b0*/  FADD R216, R43, R216 ;  /* 0x000000d82bd87221 */ /* 0x000fe20000000000 */
[----:B0-----:R-:W-:-:S06]  /*43c0*/  FMUL R91, R94, 1.4426950216293334961 ;  /* 0x3fb8aa3b5e5b7820 */ /* 0x001fcc0000400000 */
[----:B------:R-:W0:Y:S01]  /*43d0*/  MUFU.EX2 R213, R213 ;  /* 0x000000d500d57308 */ /* 0x000e220000000800 */
[----:B------:R-:W-:-:S07]  /*43e0*/  FADD R217, R45, R216 ;  /* 0x000000d82dd97221 */ /* 0x000fce0000000000 */
[----:B------:R-:W0:Y:S01]  /*43f0*/  MUFU.EX2 R84, R84 ;  /* 0x0000005400547308 */ /* 0x000e220000000800 */
[----:B------:R-:W-:-:S07]  /*4400*/  FADD R216, R46, R217 ;  /* 0x000000d92ed87221 */ /* 0x000fce0000000000 */
[----:B------:R-:W0:Y:S01]  /*4410*/  MUFU.EX2 R215, R215 ;  /* 0x000000d700d77308 */ /* 0x000e220000000800 */
[----:B------:R-:W-:-:S07]  /*4420*/  FADD R217, R47, R216 ;  /* 0x000000d82fd97221 */ /* 0x000fce0000000000 */
[----:B------:R-:W0:Y:S01]  /*4430*/  MUFU.EX2 R85, R85 ;  /* 0x0000005500557308 */ /* 0x000e220000000800 */
[----:B------:R-:W-:-:S07]  /*4440*/  FADD R217, R50, R217 ;  /* 0x000000d932d97221 */ /* 0x000fce0000000000 */
[----:B------:R-:W-:Y:S01]  /*4450*/  MUFU.EX2 R89, R89 ;  /* 0x0000005900597308 */ /* 0x000fe20000000800 */
[----:B-1----:R-:W-:Y:S01]  /*4460*/  FADD R94, R48, R217 ;  /* 0x000000d9305e7221 */ /* 0x002fe20000000000 */
[----:B------:R-:W-:Y:S02]  /*4470*/  SEL R218, RZ, 0x90, !P4 ;  /* 0x00000090ffda7807 */ /* 0x000fe40006000000 */
[----:B------:R-:W-:Y:S01]  /*4480*/  F2FP.F16.F32.PACK_AB R7, R12, R9 ;  /* 0x000000090c07723e */ /* 0x000fe200000000ff */
[----:B------:R-:W-:Y:S01]  /*4490*/  FADD R216, R51, R94 ;  /* 0x0000005e33d87221 */ /* 0x000fe20000000000 */
[----:B------:R-:W-:Y:S02]  /*44a0*/  PRMT R74, RZ, 0x7610, R74 ;  /* 0x00007610ff4a7816 */ /* 0x000fe4000000004a */
[----:B------:R-:W1:Y:S01]  /*44b0*/  MUFU.EX2 R86, R86 ;  /* 0x0000005600567308 */ /* 0x000e620000000800 */
[----:B------:R-:W-:Y:S01]  /*44c0*/  FADD R217, R49, R216 ;  /* 0x000000d831d97221 */ /* 0x000fe20000000000 */
[----:B------:R-:W-:Y:S01]  /*44d0*/  FFMA R94, R96, UR13, -R136 ;  /* 0x0000000d605e7c23 */ /* 0x000fe20008000888 */
[----:B------:R-:W-:Y:S01]  /*44e0*/  FMUL R90, R90, 1.4426950216293334961 ;  /* 0x3fb8aa3b5a5a7820 */ /* 0x000fe20000400000 */
[----:B------:R-:W-:Y:S01]  /*44f0*/  PRMT R76, RZ, 0x7610, R76 ;  /* 0x00007610ff4c7816 */ /* 0x000fe2000000004c */
[----:B------:R-:W-:Y:S01]  /*4500*/  FADD R217, R54, R217 ;  /* 0x000000d936d97221 */ /* 0x000fe20000000000 */
[----:B------:R-:W-:Y:S01]  /*4510*/  PRMT R82, RZ, 0x7610, R82 ;  /* 0x00007610ff527816 */ /* 0x000fe20000000052 */
[----:B------:R4:W5:Y:S01]  /*4520*/  @P2 LDG.E.U16 R81, desc[UR20][R200.64] ;  /* 0x00000014c8512981 */ /* 0x000962000c1e1500 */
[----:B------:R-:W0:Y:S01]  /*4530*/  MUFU.EX2 R87, R87 ;  /* 0x0000005700577308 */ /* 0x000e220000000800 */
[----:B------:R-:W-:-:S07]  /*4540*/  FADD R216, R52, R217 ;  /* 0x000000d934d87221 */ /* 0x000fce0000000000 */
[----:B------:R-:W-:Y:S01]  /*4550*/  MUFU.EX2 R93, R93 ;  /* 0x0000005d005d7308 */ /* 0x000fe20000000800 */
[----:B------:R-:W-:-:S07]  /*4560*/  FADD R216, R53, R216 ;  /* 0x000000d835d87221 */ /* 0x000fce0000000000 */
[----:B------:R-:W-:Y:S01]  /*4570*/  MUFU.EX2 R97, R97 ;  /* 0x0000006100617308 */ /* 0x000fe20000000800 */
[----:B------:R-:W-:-:S07]  /*4580*/  FADD R217, R55, R216 ;  /* 0x000000d837d97221 */ /* 0x000fce0000000000 */
[----:B------:R-:W-:Y:S08]  /*4590*/  MUFU.EX2 R101, R101 ;  /* 0x0000006500657308 */ /* 0x000ff00000000800 */
[----:B------:R-:W-:Y:S08]  /*45a0*/  MUFU.EX2 R105, R105 ;  /* 0x0000006900697308 */ /* 0x000ff00000000800 */
[----:B------:R-:W-:Y:S01]  /*45b0*/  MUFU.EX2 R109, R109 ;  /* 0x0000006d006d7308 */ /* 0x000fe20000000800 */
[----:B------:R-:W-:Y:S01]  /*45c0*/  F2FP.F16.F32.PACK_AB R13, R24, R21 ;  /* 0x00000015180d723e */ /* 0x000fe200000000ff */
[----:B------:R4:W5:Y:S01]  /*45d0*/  @P2 LDG.E.U16 R68, desc[UR20][R186.64] ;  /* 0x00000014ba442981 */ /* 0x000962000c1e1500 */
[----:B------:R-:W-:-:S02]  /*45e0*/  F2FP.F16.F32.PACK_AB R10, R18, R15 ;  /* 0x0000000f120a723e */ /* 0x000fc400000000ff */
[----:B------:R-:W-:Y:S01]  /*45f0*/  PRMT R79, RZ, 0x7610, R79 ;  /* 0x00007610ff4f7816 */ /* 0x000fe2000000004f */
[----:B------:R4:W5:Y:S01]  /*4600*/  @P2 LDG.E.U16 R74, desc[UR20][R188.64] ;  /* 0x00000014bc4a2981 */ /* 0x000962000c1e1500 */
[----:B------:R-:W-:Y:S01]  /*4610*/  PRMT R77, RZ, 0x7610, R77 ;  /* 0x00007610ff4d7816 */ /* 0x000fe2000000004d */
[----:B------:R0:W-:Y:S01]  /*4620*/  MUFU.EX2 R96, R95 ;  /* 0x0000005f00607308 */ /* 0x0001e20000000800 */
[----:B---3--:R-:W-:Y:S01]  /*4630*/  PRMT R80, RZ, 0x7610, R80 ;  /* 0x00007610ff507816 */ /* 0x008fe20000000050 */
[----:B------:R-:W-:Y:S01]  /*4640*/  FMUL R94, R94, 1.4426950216293334961 ;  /* 0x3fb8aa3b5e5e7820 */ /* 0x000fe20000400000 */
[----:B------:R-:W-:Y:S01]  /*4650*/  PRMT R78, RZ, 0x7610, R78 ;  /* 0x00007610ff4e7816 */ /* 0x000fe2000000004e */
[----:B------:R4:W5:Y:S04]  /*4660*/  @P2 LDG.E.U16 R72, desc[UR20][R198.64] ;  /* 0x00000014c6482981 */ /* 0x000968000c1e1500 */
[----:B------:R-:W3:Y:S01]  /*4670*/  MUFU.EX2 R90, R90 ;  /* 0x0000005a005a7308 */ /* 0x000ee20000000800 */
[----:B0-----:R-:W-:Y:S01]  /*4680*/  FMUL R95, R98, 1.4426950216293334961 ;  /* 0x3fb8aa3b625f7820 */ /* 0x001fe20000400000 */
[----:B------:R-:W-:Y:S01]  /*4690*/  FADD R98, R56, R217 ;  /* 0x000000d938627221 */ /* 0x000fe20000000000 */
[----:B------:R-:W-:Y:S01]  /*46a0*/  SHF.L.U32 R132, R132, 0x6, RZ ;  /* 0x0000000684847819 */ /* 0x000fe200000006ff */
[----:B------:R4:W5:Y:S02]  /*46b0*/  @P2 LDG.E.U16 R79, desc[UR20][R180.64] ;  /* 0x00000014b44f2981 */ /* 0x000964000c1e1500 */
[----:B------:R-:W-:-:S02]  /*46c0*/  FADD R217, R57, R98 ;  /* 0x0000006239d97221 */ /* 0x000fc40000000000 */
[----:B------:R-:W0:Y:S01]  /*46d0*/  MUFU.EX2 R91, R91 ;  /* 0x0000005b005b7308 */ /* 0x000e220000000800 */
[----:B------:R-:W-:Y:S01]  /*46e0*/  LOP3.LUT R219, R218, R133, RZ, 0x3c, !PT ;  /* 0x00000085dadb7212 */ /* 0x000fe200078e3cff */
[----:B------:R-:W-:Y:S01]  /*46f0*/  FADD R216, R58, R217 ;  /* 0x000000d93ad87221 */ /* 0x000fe20000000000 */
[----:B------:R-:W-:Y:S01]  /*4700*/  F2FP.F16.F32.PACK_AB R9, R14, R11 ;  /* 0x0000000b0e09723e */ /* 0x000fe200000000ff */
[----:B------:R4:W5:Y:S02]  /*4710*/  @P2 LDG.E.U16 R77, desc[UR20][R184.64] ;  /* 0x00000014b84d2981 */ /* 0x000964000c1e1500 */
[----:B------:R-:W-:Y:S02]  /*4720*/  FADD R217, R59, R216 ;  /* 0x000000d83bd97221 */ /* 0x000fe40000000000 */
[----:B------:R-:W0:Y:S01]  /*4730*/  MUFU.EX2 R94, R94 ;  /* 0x0000005e005e7308 */ /* 0x000e220000000800 */
[----:B------:R-:W-:Y:S01]  /*4740*/  F2FP.F16.F32.PACK_AB R21, R37, R36 ;  /* 0x000000242515723e */ /* 0x000fe200000000ff */
[----:B------:R-:W-:Y:S01]  /*4750*/  FADD R216, R60, R217 ;  /* 0x000000d93cd87221 */ /* 0x000fe20000000000 */
[----:B------:R-:W-:Y:S01]  /*4760*/  F2FP.F16.F32.PACK_AB R15, R26, R23 ;  /* 0x000000171a0f723e */ /* 0x000fe200000000ff */
[----:B------:R4:W5:Y:S02]  /*4770*/  @P2 LDG.E.U16 R75, desc[UR20][R194.64] ;  /* 0x00000014c24b2981 */ /* 0x000964000c1e1500 */
[----:B------:R-:W-:Y:S01]  /*4780*/  FADD R217, R61, R216 ;  /* 0x000000d83dd97221 */ /* 0x000fe20000000000 */
[----:B------:R-:W-:Y:S01]  /*4790*/  F2FP.F16.F32.PACK_AB R24, R43, R42 ;  /* 0x0000002a2b18723e */ /* 0x000fe200000000ff */
[----:B------:R-:W-:Y:S01]  /*47a0*/  MUFU.EX2 R128, R128 ;  /* 0x0000008000807308 */ /* 0x000fe20000000800 */
[----:B------:R-:W-:Y:S01]  /*47b0*/  F2FP.F16.F32.PACK_AB R18, R32, R29 ;  /* 0x0000001d2012723e */ /* 0x000fe200000000ff */
[----:B------:R-:W-:Y:S01]  /*47c0*/  FADD R216, R62, R217 ;  /* 0x000000d93ed87221 */ /* 0x000fe20000000000 */
[----:B------:R-:W-:Y:S01]  /*47d0*/  FFMA R98, R100, UR13, -R136 ;  /* 0x0000000d64627c23 */ /* 0x000fe20008000888 */
[----:B------:R4:W5:Y:S02]  /*47e0*/  @P2 LDG.E.U16 R73, desc[UR20][R204.64] ;  /* 0x00000014cc492981 */ /* 0x000964000c1e1500 */
[----:B------:R-:W-:-:S02]  /*47f0*/  FADD R217, R63, R216 ;  /* 0x000000d83fd97221 */ /* 0x000fc40000000000 */
[----:B------:R0:W-:Y:S01]  /*4800*/  MUFU.EX2 R100, R99 ;  /* 0x0000006300647308 */ /* 0x0001e20000000800 */
[----:B------:R4:W5:Y:S04]  /*4810*/  @P2 LDG.E.U16 R80, desc[UR20][R178.64] ;  /* 0x00000014b2502981 */ /* 0x000968000c1e1500 */
[----:B------:R4:W5:Y:S01]  /*4820*/  @P2 LDG.E.U16 R78, desc[UR20][R182.64] ;  /* 0x00000014b64e2981 */ /* 0x000962000c1e1500 */
[----:B0-----:R-:W-:Y:S01]  /*4830*/  FMUL R99, R102, 1.4426950216293334961 ;  /* 0x3fb8aa3b66637820 */ /* 0x001fe20000400000 */
[----:B------:R-:W-:Y:S01]  /*4840*/  FADD R102, R64, R217 ;  /* 0x000000d940667221 */ /* 0x000fe20000000000 */
[----:B------:R-:W-:Y:S01]  /*4850*/  MUFU.EX2 R131, R131 ;  /* 0x0000008300837308 */ /* 0x000fe20000000800 */
[----:B------:R4:W5:Y:S02]  /*4860*/  @P2 LDG.E.U16 R76, desc[UR20][R192.64] ;  /* 0x00000014c04c2981 */ /* 0x000964000c1e1500 */
[----:B------:R-:W-:-:S02]  /*4870*/  FADD R217, R65, R102 ;  /* 0x0000006641d97221 */ /* 0x000fc40000000000 */
[----:B------:R4:W5:Y:S02]  /*4880*/  @P2 LDG.E.U16 R82, desc[UR20][R202.64] ;  /* 0x00000014ca522981 */ /* 0x000964000c1e1500 */
[----:B------:R-:W-:-:S04]  /*4890*/  FADD R216, R66, R217 ;  /* 0x000000d942d87221 */ /* 0x000fc80000000000 */
[----:B------:R-:W-:-:S04]  /*48a0*/  FADD R217, R67, R216 ;  /* 0x000000d843d97221 */ /* 0x000fc80000000000 */
[----:B------:R-:W-:-:S04]  /*48b0*/  FADD R216, R138, R217 ;  /* 0x000000d98ad87221 */ /* 0x000fc80000000000 */
[----:B------:R-:W-:-:S04]  /*48c0*/  FADD R217, R139, R216 ;  /* 0x000000d88bd97221 */ /* 0x000fc80000000000 */
[----:B------:R-:W-:Y:S01]  /*48d0*/  FADD R216, R196, R217 ;  /* 0x000000d9c4d87221 */ /* 0x000fe20000000000 */
[----:B------:R-:W-:-:S03]  /*48e0*/  FFMA R102, R104, UR13, -R136 ;  /* 0x0000000d68667c23 */ /* 0x000fc60008000888 */
[----:B------:R-:W-:Y:S01]  /*48f0*/  FADD R217, R197, R216 ;  /* 0x000000d8c5d97221 */ /* 0x000fe20000000000 */
[----:B------:R0:W-:Y:S02]  /*4900*/  MUFU.EX2 R104, R103 ;  /* 0x0000006700687308 */ /* 0x0001e40000000800 */
[----:B0-----:R-:W-:Y:S01]  /*4910*/  FMUL R103, R106, 1.4426950216293334961 ;  /* 0x3fb8aa3b6a677820 */ /* 0x001fe20000400000 */
[----:B------:R-:W-:-:S04]  /*4920*/  FADD R106, R206, R217 ;  /* 0x000000d9ce6a7221 */ /* 0x000fc80000000000 */
[----:B------:R-:W-:-:S04]  /*4930*/  FADD R217, R207, R106 ;  /* 0x0000006acfd97221 */ /* 0x000fc80000000000 */
[----:B------:R-:W-:-:S04]  /*4940*/  FADD R216, R208, R217 ;  /* 0x000000d9d0d87221 */ /* 0x000fc80000000000 */
[----:B------:R-:W-:-:S04]  /*4950*/  FADD R217, R209, R216 ;  /* 0x000000d8d1d97221 */ /* 0x000fc80000000000 */
[----:B------:R-:W-:-:S04]  /*4960*/  FADD R217, R212, R217 ;  /* 0x000000d9d4d97221 */ /* 0x000fc80000000000 */
[----:B--2---:R-:W-:-:S04]  /*4970*/  FADD R216, R210, R217 ;  /* 0x000000d9d2d87221 */ /* 0x004fc80000000000 */
[----:B------:R-:W-:-:S04]  /*4980*/  FADD R217, R211, R216 ;  /* 0x000000d8d3d97221 */ /* 0x000fc80000000000 */
        /* <DEDUP_REMOVED lines=8> */
[----:B-1----:R-:W-:-:S04]  /*4a10*/  FADD R216, R86, R217 ;  /* 0x000000d956d87221 */ /* 0x002fc80000000000 */
[----:B------:R-:W-:-:S04]  /*4a20*/  FADD R216, R89, R216 ;  /* 0x000000d859d87221 */ /* 0x000fc80000000000 */
[----:B------:R-:W-:-:S04]  /*4a30*/  FADD R217, R87, R216 ;  /* 0x000000d857d97221 */ /* 0x000fc80000000000 */
[----:B------:R-:W-:Y:S01]  /*4a40*/  FADD R217, R92, R217 ;  /* 0x000000d95cd97221 */ /* 0x000fe20000000000 */
[----:B------:R-:W-:-:S03]  /*4a50*/  FFMA R106, R108, UR13, -R136 ;  /* 0x0000000d6c6a7c23 */ /* 0x000fc60008000888 */
[----:B---3--:R-:W-:Y:S01]  /*4a60*/  FADD R216, R90, R217 ;  /* 0x000000d95ad87221 */ /* 0x008fe20000000000 */
[----:B------:R0:W-:Y:S01]  /*4a70*/  MUFU.EX2 R108, R107 ;  /* 0x0000006b006c7308 */ /* 0x0001e20000000800 */
[----:B------:R-:W-:Y:S02]  /*4a80*/  FMUL R133, R113, 1.4426950216293334961 ;  /* 0x3fb8aa3b71857820 */ /* 0x000fe40000400000 */
[----:B------:R-:W-:Y:S01]  /*4a90*/  FADD R216, R93, R216 ;  /* 0x000000d85dd87221 */ /* 0x000fe20000000000 */
[----:B------:R-:W-:Y:S01]  /*4aa0*/  FMUL R98, R98, 1.4426950216293334961 ;  /* 0x3fb8aa3b62627820 */ /* 0x000fe20000400000 */
[----:B0-----:R-:W-:Y:S01]  /*4ab0*/  FMUL R107, R110, 1.4426950216293334961 ;  /* 0x3fb8aa3b6e6b7820 */ /* 0x001fe20000400000 */
[----:B------:R-:W-:Y:S02]  /*4ac0*/  FFMA R110, R112, UR13, -R136 ;  /* 0x0000000d706e7c23 */ /* 0x000fe40008000888 */
[----:B------:R-:W0:Y:S08]  /*4ad0*/  MUFU.EX2 R95, R95 ;  /* 0x0000005f005f7308 */ /* 0x000e300000000800 */
[----:B------:R-:W-:Y:S08]  /*4ae0*/  MUFU.EX2 R112, R111 ;  /* 0x0000006f00707308 */ /* 0x000ff00000000800 */
[----:B------:R1:W-:Y:S02]  /*4af0*/  MUFU.EX2 R111, R133 ;  /* 0x00000085006f7308 */ /* 0x0003e40000000800 */
[----:B-1----:R-:W-:-:S06]  /*4b00*/  FADD R133, R91, R216 ;  /* 0x000000d85b857221 */ /* 0x002fcc0000000000 */
[----:B------:R-:W1:Y:S01]  /*4b10*/  MUFU.EX2 R98, R98 ;  /* 0x0000006200627308 */ /* 0x000e620000000800 */
[----:B------:R-:W-:-:S04]  /*4b20*/  FADD R133, R96, R133 ;  /* 0x0000008560857221 */ /* 0x000fc80000000000 */
[----:B------:R-:W-:-:S03]  /*4b30*/  FADD R216, R94, R133 ;  /* 0x000000855ed87221 */ /* 0x000fc60000000000 */
[----:B------:R-:W2:Y:S01]  /*4b40*/  MUFU.EX2 R99, R99 ;  /* 0x0000006300637308 */ /* 0x000ea20000000800 */
[----:B------:R-:W-:Y:S01]  /*4b50*/  FADD R216, R97, R216 ;  /* 0x000000d861d87221 */ /* 0x000fe20000000000 */
[----:B------:R-:W-:-:S03]  /*4b60*/  FMUL R102, R102, 1.4426950216293334961 ;  /* 0x3fb8aa3b66667820 */ /* 0x000fc60000400000 */
[----:B0-----:R-:W-:-:S04]  /*4b70*/  FADD R133, R95, R216 ;  /* 0x000000d85f857221 */ /* 0x001fc80000000000 */
[----:B------:R-:W-:Y:S01]  /*4b80*/  FADD R133, R100, R133 ;  /* 0x0000008564857221 */ /* 0x000fe20000000000 */
[----:B------:R-:W0:Y:S03]  /*4b90*/  MUFU.EX2 R102, R102 ;  /* 0x0000006600667308 */ /* 0x000e260000000800 */
[----:B-1----:R-:W-:-:S04]  /*4ba0*/  FADD R12, R98, R133 ;  /* 0x00000085620c7221 */ /* 0x002fc80000000000 */
[----:B------:R-:W-:Y:S01]  /*4bb0*/  FADD R14, R101, R12 ;  /* 0x0000000c650e7221 */ /* 0x000fe20000000000 */
[----:B------:R-:W1:Y:S01]  /*4bc0*/  MUFU.EX2 R103, R103 ;  /* 0x0000006700677308 */ /* 0x000e620000000800 */
[----:B------:R-:W-:Y:S01]  /*4bd0*/  F2FP.F16.F32.PACK_AB R12, R20, R17 ;  /* 0x00000011140c723e */ /* 0x000fe200000000ff */
[----:B------:R-:W-:Y:S01]  /*4be0*/  FMUL R106, R106, 1.4426950216293334961 ;  /* 0x3fb8aa3b6a6a7820 */ /* 0x000fe20000400000 */
[----:B--2---:R-:W-:Y:S01]  /*4bf0*/  FADD R17, R99, R14 ;  /* 0x0000000e63117221 */ /* 0x004fe20000000000 */
[----:B------:R-:W-:-:S03]  /*4c00*/  F2FP.F16.F32.PACK_AB R11, R19, R16 ;  /* 0x00000010130b723e */ /* 0x000fc600000000ff */
[----:B------:R-:W-:Y:S01]  /*4c10*/  FADD R19, R104, R17 ;  /* 0x0000001168137221 */ /* 0x000fe20000000000 */
[----:B------:R-:W2:Y:S03]  /*4c20*/  MUFU.EX2 R106, R106 ;  /* 0x0000006a006a7308 */ /* 0x000ea60000000800 */
[----:B0-----:R-:W-:Y:S01]  /*4c30*/  FADD R20, R102, R19 ;  /* 0x0000001366147221 */ /* 0x001fe20000000000 */
[----:B------:R-:W-:-:S03]  /*4c40*/  F2FP.F16.F32.PACK_AB R14, R25, R22 ;  /* 0x00000016190e723e */ /* 0x000fc600000000ff */
[----:B------:R-:W-:Y:S01]  /*4c50*/  FADD R22, R105, R20 ;  /* 0x0000001469167221 */ /* 0x000fe20000000000 */
[----:B------:R-:W0:Y:S01]  /*4c60*/  MUFU.EX2 R107, R107 ;  /* 0x0000006b006b7308 */ /* 0x000e220000000800 */
[----:B------:R-:W-:Y:S02]  /*4c70*/  FMUL R110, R110, 1.4426950216293334961 ;  /* 0x3fb8aa3b6e6e7820 */ /* 0x000fe40000400000 */
[----:B-1----:R-:W-:Y:S01]  /*4c80*/  FADD R25, R103, R22 ;  /* 0x0000001667197221 */ /* 0x002fe20000000000 */
[----:B------:R-:W-:-:S03]  /*4c90*/  F2FP.F16.F32.PACK_AB R16, R30, R27 ;  /* 0x0000001b1e10723e */ /* 0x000fc600000000ff */
[----:B------:R-:W-:Y:S01]  /*4ca0*/  FADD R27, R108, R25 ;  /* 0x000000196c1b7221 */ /* 0x000fe20000000000 */
[----:B------:R-:W1:Y:S01]  /*4cb0*/  MUFU.EX2 R110, R110 ;  /* 0x0000006e006e7308 */ /* 0x000e620000000800 */
[----:B------:R-:W-:Y:S01]  /*4cc0*/  F2FP.F16.F32.PACK_AB R17, R31, R28 ;  /* 0x0000001c1f11723e */ /* 0x000fe200000000ff */
[----:B------:R-:W-:Y:S01]  /*4cd0*/  FMUL R113, R114, 1.4426950216293334961 ;  /* 0x3fb8aa3b72717820 */ /* 0x000fe20000400000 */
[----:B--2---:R-:W-:Y:S01]  /*4ce0*/  FADD R28, R106, R27 ;  /* 0x0000001b6a1c7221 */ /* 0x004fe20000000000 */
[----:B------:R-:W-:-:S03]  /*4cf0*/  FMUL R114, R115, 1.4426950216293334961 ;  /* 0x3fb8aa3b73727820 */ /* 0x000fc60000400000 */
[----:B------:R-:W-:Y:S01]  /*4d00*/  FADD R30, R109, R28 ;  /* 0x0000001c6d1e7221 */ /* 0x000fe20000000000 */
[----:B------:R-:W2:Y:S01]  /*4d10*/  MUFU.EX2 R113, R113 ;  /* 0x0000007100717308 */ /* 0x000ea20000000800 */
[----:B------:R-:W-:Y:S01]  /*4d20*/  F2FP.F16.F32.PACK_AB R19, R34, R33 ;  /* 0x000000212213723e */ /* 0x000fe200000000ff */
[----:B------:R-:W-:Y:S01]  /*4d30*/  FMUL R115, R116, 1.4426950216293334961 ;  /* 0x3fb8aa3b74737820 */ /* 0x000fe20000400000 */
[----:B0-----:R-:W-:Y:S01]  /*4d40*/  FADD R33, R107, R30 ;  /* 0x0000001e6b217221 */ /* 0x001fe20000000000 */
[----:B------:R-:W-:Y:S01]  /*4d50*/  F2FP.F16.F32.PACK_AB R20, R38, R35 ;  /* 0x000000232614723e */ /* 0x000fe200000000ff */
[----:B------:R-:W-:Y:S02]  /*4d60*/  FMUL R116, R117, 1.4426950216293334961 ;  /* 0x3fb8aa3b75747820 */ /* 0x000fe40000400000 */
[----:B------:R-:W-:Y:S01]  /*4d70*/  FADD R35, R112, R33 ;  /* 0x0000002170237221 */ /* 0x000fe20000000000 */
[----:B------:R-:W0:Y:S01]  /*4d80*/  MUFU.EX2 R114, R114 ;  /* 0x0000007200727308 */ /* 0x000e220000000800 */
[----:B------:R-:W-:-:S02]  /*4d90*/  FMUL R117, R118, 1.4426950216293334961 ;  /* 0x3fb8aa3b76757820 */ /* 0x000fc40000400000 */
[----:B-1----:R-:W-:-:S05]  /*4da0*/  FADD R36, R110, R35 ;  /* 0x000000236e247221 */ /* 0x002fca0000000000 */
[----:B------:R-:W1:Y:S01]  /*4db0*/  MUFU.EX2 R115, R115 ;  /* 0x0000007300737308 */ /* 0x000e620000000800 */
[----:B------:R-:W-:Y:S01]  /*4dc0*/  FADD R38, R111, R36 ;  /* 0x000000246f267221 */ /* 0x000fe20000000000 */
[----:B------:R-:W-:Y:S01]  /*4dd0*/  FMUL R118, R119, 1.4426950216293334961 ;  /* 0x3fb8aa3b77767820 */ /* 0x000fe20000400000 */
[----:B------:R-:W-:-:S05]  /*4de0*/  F2FP.F16.F32.PACK_AB R23, R44, R41 ;  /* 0x000000292c17723e */ /* 0x000fca00000000ff */
[----:B------:R-:W3:Y:S01]  /*4df0*/  MUFU.EX2 R116, R116 ;  /* 0x0000007400747308 */ /* 0x000ee20000000800 */
[----:B--2---:R-:W-:Y:S01]  /*4e00*/  FADD R41, R113, R38 ;  /* 0x0000002671297221 */ /* 0x004fe20000000000 */
[----:B------:R-:W-:-:S06]  /*4e10*/  FMUL R119, R120, 1.4426950216293334961 ;  /* 0x3fb8aa3b78777820 */ /* 0x000fcc0000400000 */
[----:B------:R-:W2:Y:S01]  /*4e20*/  MUFU.EX2 R117, R117 ;  /* 0x0000007500757308 */ /* 0x000ea20000000800 */
[----:B0-----:R-:W-:Y:S01]  /*4e30*/  FADD R42, R114, R41 ;  /* 0x00000029722a7221 */ /* 0x001fe20000000000 */
[----:B------:R-:W-:Y:S01]  /*4e40*/  FMUL R120, R121, 1.4426950216293334961 ;  /* 0x3fb8aa3b79787820 */ /* 0x000fe20000400000 */
[----:B------:R-:W-:-:S05]  /*4e50*/  F2FP.F16.F32.PACK_AB R25, R46, R45 ;  /* 0x0000002d2e19723e */ /* 0x000fca00000000ff */
[----:B------:R-:W0:Y:S01]  /*4e60*/  MUFU.EX2 R118, R118 ;  /* 0x0000007600767308 */ /* 0x000e220000000800 */
[----:B-1----:R-:W-:Y:S01]  /*4e70*/  FADD R45, R115, R42 ;  /* 0x0000002a732d7221 */ /* 0x002fe20000000000 */
[----:B------:R-:W-:-:S06]  /*4e80*/  FMUL R121, R122, 1.4426950216293334961 ;  /* 0x3fb8aa3b7a797820 */ /* 0x000fcc0000400000 */
[----:B------:R-:W1:Y:S01]  /*4e90*/  MUFU.EX2 R119, R119 ;  /* 0x0000007700777308 */ /* 0x000e620000000800 */
[----:B---3--:R-:W-:Y:S01]  /*4ea0*/  FADD R46, R116, R45 ;  /* 0x0000002d742e7221 */ /* 0x008fe20000000000 */
[----:B------:R-:W-:Y:S01]  /*4eb0*/  FMUL R122, R123, 1.4426950216293334961 ;  /* 0x3fb8aa3b7b7a7820 */ /* 0x000fe20000400000 */
[----:B------:R-:W-:-:S05]  /*4ec0*/  F2FP.F16.F32.PACK_AB R28, R54, R49 ;  /* 0x00000031361c723e */ /* 0x000fca00000000ff */
[----:B------:R-:W3:Y:S01]  /*4ed0*/  MUFU.EX2 R120, R120 ;  /* 0x0000007800787308 */ /* 0x000ee20000000800 */
[----:B--2---:R-:W-:Y:S01]  /*4ee0*/  FADD R49, R117, R46 ;  /* 0x0000002e75317221 */ /* 0x004fe20000000000 */
[----:B------:R-:W-:Y:S01]  /*4ef0*/  FMUL R123, R124, 1.4426950216293334961 ;  /* 0x3fb8aa3b7c7b7820 */ /* 0x000fe20000400000 */
[----:B------:R-:W-:-:S05]  /*4f00*/  F2FP.F16.F32.PACK_AB R26, R50, R47 ;  /* 0x0000002f321a723e */ /* 0x000fca00000000ff */
[----:B------:R-:W2:Y:S01]  /*4f10*/  MUFU.EX2 R121, R121 ;  /* 0x0000007900797308 */ /* 0x000ea20000000800 */
[----:B0-----:R-:W-:Y:S01]  /*4f20*/  FADD R50, R118, R49 ;  /* 0x0000003176327221 */ /* 0x001fe20000000000 */
[----:B------:R-:W-:-:S06]  /*4f30*/  F2FP.F16.F32.PACK_AB R29, R53, R52 ;  /* 0x00000034351d723e */ /* 0x000fcc00000000ff */
[----:B------:R-:W0:Y:S01]  /*4f40*/  MUFU.EX2 R122, R122 ;  /* 0x0000007a007a7308 */ /* 0x000e220000000800 */
[----:B-1----:R-:W-:Y:S01]  /*4f50*/  FADD R53, R119, R50 ;  /* 0x0000003277357221 */ /* 0x002fe20000000000 */
[----:B------:R-:W-:-:S06]  /*4f60*/  F2FP.F16.F32.PACK_AB R43, R214, R83 ;  /* 0x00000053d62b723e */ /* 0x000fcc00000000ff */
[----:B------:R-:W1:Y:S01]  /*4f70*/  MUFU.EX2 R123, R123 ;  /* 0x0000007b007b7308 */ /* 0x000e620000000800 */
[----:B---3--:R-:W-:Y:S01]  /*4f80*/  FADD R54, R120, R53 ;  /* 0x0000003578367221 */ /* 0x008fe20000000000 */
[----:B------:R-:W-:Y:S01]  /*4f90*/  F2FP.F16.F32.PACK_AB R44, R215, R84 ;  /* 0x00000054d72c723e */ /* 0x000fe200000000ff */
[----:B------:R-:W-:Y:S01]  /*4fa0*/  FMUL R83, R129, 1.4426950216293334961 ;  /* 0x3fb8aa3b81537820 */ /* 0x000fe20000400000 */
[----:B------:R-:W-:Y:S01]  /*4fb0*/  F2FP.F16.F32.PACK_AB R35, R66, R65 ;  /* 0x000000414223723e */ /* 0x000fe200000000ff */
[----:B------:R-:W-:-:S03]  /*4fc0*/  FMUL R84, R130, 1.4426950216293334961 ;  /* 0x3fb8aa3b82547820 */ /* 0x000fc60000400000 */
[----:B------:R-:W3:Y:S01]  /*4fd0*/  MUFU.EX2 R124, R125 ;  /* 0x0000007d007c7308 */ /* 0x000ee20000000800 */
[----:B------:R-:W-:Y:S01]  /*4fe0*/  F2FP.F16.F32.PACK_AB R31, R58, R57 ;  /* 0x000000393a1f723e */ /* 0x000fe200000000ff */
[----:B--2---:R-:W-:-:S06]  /*4ff0*/  FADD R57, R121, R54 ;  /* 0x0000003679397221 */ /* 0x004fcc0000000000 */
[----:B------:R-:W2:Y:S01]  /*5000*/  MUFU.EX2 R65, R126 ;  /* 0x0000007e00417308 */ /* 0x000ea20000000800 */
[----:B0-----:R-:W-:Y:S01]  /*5010*/  FADD R58, R122, R57 ;  /* 0x000000397a3a7221 */ /* 0x001fe20000000000 */
[----:B------:R-:W-:-:S06]  /*5020*/  F2FP.F16.F32.PACK_AB R33, R62, R61 ;  /* 0x0000003d3e21723e */ /* 0x000fcc00000000ff */
[----:B------:R-:W0:Y:S01]  /*5030*/  MUFU.EX2 R66, R127 ;  /* 0x0000007f00427308 */ /* 0x000e220000000800 */
[----:B-1----:R-:W-:Y:S01]  /*5040*/  FADD R61, R123, R58 ;  /* 0x0000003a7b3d7221 */ /* 0x002fe20000000000 */
[----:B------:R-:W-:-:S06]  /*5050*/  UIADD3 UR13, UPT, UPT, UR7, 0x140, URZ ;  /* 0x00000140070d7890 */ /* 0x000fcc000fffe0ff */
[----:B------:R-:W1:Y:S01]  /*5060*/  MUFU.EX2 R83, R83 ;  /* 0x0000005300537308 */ /* 0x000e620000000800 */
[----:B------:R-:W-:-:S07]  /*5070*/  F2FP.F16.F32.PACK_AB R34, R64, R63 ;  /* 0x0000003f4022723e */ /* 0x000fce00000000ff */
[----:B------:R-:W1:Y:S01]  /*5080*/  MUFU.EX2 R84, R84 ;  /* 0x0000005400547308 */ /* 0x000e620000000800 */
[----:B---3--:R-:W-:Y:S01]  /*5090*/  FADD R64, R124, R61 ;  /* 0x0000003d7c407221 */ /* 0x008fe20000000000 */
[----:B------:R-:W-:Y:S01]  /*50a0*/  UIADD3 UR14, UPT, UPT, UR24, UR13, URZ ;  /* 0x0000000d180e7290 */ /* 0x000fe2000fffe0ff */
[----:B------:R-:W-:Y:S02]  /*50b0*/  F2FP.F16.F32.PACK_AB R36, R138, R67 ;  /* 0x000000438a24723e */ /* 0x000fe400000000ff */
[----:B--2---:R-:W-:Y:S01]  /*50c0*/  FADD R67, R65, R64 ;  /* 0x0000004041437221 */ /* 0x004fe20000000000 */
[----:B------:R-:W-:Y:S01]  /*50d0*/  ULEA UR14, UR25, UR14, 0x4 ;  /* 0x0000000e190e7291 */ /* 0x000fe2000f8e20ff */
[----:B------:R-:W-:Y:S02]  /*50e0*/  F2FP.F16.F32.PACK_AB R45, R88, R85 ;  /* 0x00000055582d723e */ /* 0x000fe400000000ff */
[----:B------:R-:W-:Y:S01]  /*50f0*/  F2FP.F16.F32.PACK_AB R22, R40, R39 ;  /* 0x000000272816723e */ /* 0x000fe200000000ff */
[----:B0-----:R-:W-:Y:S01]  /*5100*/  FADD R85, R66, R67 ;  /* 0x0000004342557221 */ /* 0x001fe20000000000 */
[----:B------:R-:W-:-:S02]  /*5110*/  F2FP.F16.F32.PACK_AB R27, R51, R48 ;  /* 0x00000030331b723e */ /* 0x000fc400000000ff */
[----:B------:R-:W-:Y:S02]  /*5120*/  F2FP.F16.F32.PACK_AB R30, R56, R55 ;  /* 0x00000037381e723e */ /* 0x000fe400000000ff */
[----:B------:R-:W-:Y:S02]  /*5130*/  F2FP.F16.F32.PACK_AB R32, R60, R59 ;  /* 0x0000003b3c20723e */ /* 0x000fe400000000ff */
[----:B------:R-:W-:Y:S02]  /*5140*/  F2FP.F16.F32.PACK_AB R65, R66, R65 ;  /* 0x000000414241723e */ /* 0x000fe400000000ff */
[----:B------:R-:W-:Y:S02]  /*5150*/  LOP3.LUT R132, R219, 0x1000, R132, 0xf8, !PT ;  /* 0x00001000db847812 */ /* 0x000fe400078ef884 */
[----:B------:R-:W-:Y:S02]  /*5160*/  F2FP.F16.F32.PACK_AB R37, R196, R139 ;  /* 0x0000008bc425723e */ /* 0x000fe400000000ff */
[----:B------:R-:W-:-:S02]  /*5170*/  F2FP.F16.F32.PACK_AB R38, R206, R197 ;  /* 0x000000c5ce26723e */ /* 0x000fc400000000ff */
[----:B------:R-:W-:Y:S02]  /*5180*/  F2FP.F16.F32.PACK_AB R39, R208, R207 ;  /* 0x000000cfd027723e */ /* 0x000fe400000000ff */
[----:B------:R-:W-:Y:S02]  /*5190*/  F2FP.F16.F32.PACK_AB R40, R212, R209 ;  /* 0x000000d1d428723e */ /* 0x000fe400000000ff */
[----:B------:R-:W-:Y:S02]  /*51a0*/  F2FP.F16.F32.PACK_AB R41, R211, R210 ;  /* 0x000000d2d329723e */ /* 0x000fe400000000ff */
[----:B------:R-:W-:Y:S02]  /*51b0*/  F2FP.F16.F32.PACK_AB R42, R213, R134 ;  /* 0x00000086d52a723e */ /* 0x000fe400000000ff */
        /* <DEDUP_REMOVED lines=19> */
[----:B-1----:R-:W-:-:S02]  /*52f0*/  F2FP.F16.F32.PACK_AB R66, R83, R128 ;  /* 0x000000805342723e */ /* 0x002fc400000000ff */
[----:B------:R-:W-:Y:S01]  /*5300*/  F2FP.F16.F32.PACK_AB R67, R131, R84 ;  /* 0x000000548343723e */ /* 0x000fe200000000ff */
[----:B----4-:R-:W-:Y:S06]  /*5310*/  @!P2 BRA `(.L_x_9) ;  /* 0x000000000004a947 */ /* 0x010fec0003800000 */
[----:B------:R0:W-:Y:S02]  /*5320*/  STTM.x64 tmem[UR14], R4 ;  /* 0x00000004000079ed */ /* 0x0001e4000834000e */
.L_x_9:
[C---:B------:R-:W-:Y:S01]  /*5330*/  LOP3.LUT R135, R132.reuse, 0x20, RZ, 0x3c, !PT ;  /* 0x0000002084877812 */ /* 0x040fe200078e3cff */
[----:B-----5:R1:W-:Y:S01]  /*5340*/  STS.U16 [R132+UR5+0x4000], R137 ;  /* 0x0040008984007988 */ /* 0x0203e20008000405 */
[----:B------:R-:W-:Y:S01]  /*5350*/  LOP3.LUT R134, R132, 0x40, RZ, 0x3c, !PT ;  /* 0x0000004084867812 */ /* 0x000fe200078e3cff */
[----:B0-----:R-:W-:Y:S01]  /*5360*/  FADD R4, -R136, -INF ;  /* 0xff80000088047421 */ /* 0x001fe20000000100 */
[----:B------:R-:W-:Y:S01]  /*5370*/  LOP3.LUT R133, R132, 0x60, RZ, 0x3c, !PT ;  /* 0x0000006084857812 */ /* 0x000fe200078e3cff */
[----:B------:R1:W-:Y:S01]  /*5380*/  STS.U16 [R132+UR5+0x4400], R71 ;  /* 0x0044004784007988 */ /* 0x0003e20008000405 */
[----:B------:R-:W-:Y:S01]  /*5390*/  UIADD3 UR15, UPT, UPT, UR26, -0x80, URZ ;  /* 0xffffff801a0f7890 */ /* 0x000fe2000fffe0ff */
[----:B------:R-:W-:Y:S01]  /*53a0*/  FMUL R36, R4, 1.4426950216293334961 ;  /* 0x3fb8aa3b04247820 */ /* 0x000fe20000400000 */
[----:B------:R-:W-:Y:S01]  /*53b0*/  FADD R128, R128, R85 ;  /* 0x0000005580807221 */ /* 0x000fe20000000000 */
[----:B------:R1:W-:Y:S04]  /*53c0*/  STS.U16 [R132+UR5+0x4800], R69 ;  /* 0x0048004584007988 */ /* 0x0003e80008000405 */
[----:B------:R1:W-:Y:S01]  /*53d0*/  STS.U16 [R132+UR5+0x4c00], R81 ;  /* 0x004c005184007988 */ /* 0x0003e20008000405 */
[----:B------:R-:W0:Y:S03]  /*53e0*/  MUFU.EX2 R36, R36 ;  /* 0x0000002400247308 */ /* 0x000e260000000800 */
        /* <DEDUP_REMOVED lines=12> */
[----:B------:R-:W2:Y:S02]  /*54b0*/  FENCE.VIEW.ASYNC.T ;  /* 0x00000000000073c6 */ /* 0x000ea40000000200 */
[----:B--2---:R-:W-:Y:S06]  /*54c0*/  BAR.SYNC.DEFER_BLOCKING 0x0 ;  /* 0x0000000000007b1d */ /* 0x004fec0000010000 */
[----:B------:R-:W2:Y:S01]  /*54d0*/  LDTM.x32 R4, tmem[UR9] ;  /* 0x00000009000479ee */ /* 0x000ea200082c0000 */
[----:B------:R-:W-:Y:S01]  /*54e0*/  NOP ;  /* 0x0000000000007918 */ /* 0x000fe20000000000 */
[----:B01----:R-:W-:Y:S05]  /*54f0*/  @!P2 BRA `(.L_x_10) ;  /* 0x000000000084a947 */ /* 0x003fea0003800000 */
[C---:B--2---:R-:W-:Y:S01]  /*5500*/  FMUL R4, R36.reuse, R4 ;  /* 0x0000000424047220 */ /* 0x044fe20000400000 */
[C---:B------:R-:W-:Y:S01]  /*5510*/  FMUL R5, R36.reuse, R5 ;  /* 0x0000000524057220 */ /* 0x040fe20000400000 */
        /* <DEDUP_REMOVED lines=29> */
[----:B------:R-:W-:-:S04]  /*56f0*/  FMUL R35, R36, R35 ;  /* 0x0000002324237220 */ /* 0x000fc80000400000 */
[----:B------:R0:W-:Y:S03]  /*5700*/  STTM.x32 tmem[UR9], R4 ;  /* 0x00000004000079ed */ /* 0x0001e600082c0009 */
.L_x_10:
[----:B--2---:R-:W1:Y:S02]  /*5710*/  FENCE.VIEW.ASYNC.T ;  /* 0x00000000000073c6 */ /* 0x004e640000000200 */
[----:B-1----:R-:W-:Y:S01]  /*5720*/  BAR.SYNC.DEFER_BLOCKING 0x0 ;  /* 0x0000000000007b1d */ /* 0x002fe20000010000 */
[----:B------:R-:W-:Y:S01]  /*5730*/  FADD R83, R83, R128 ;  /* 0x0000008053537221 */ /* 0x000fe20000000000 */
[----:B------:R-:W-:-:S03]  /*5740*/  UISETP.GE.AND UP1, UPT, UR15, 0x1, UPT ;  /* 0x000000010f00788c */ /* 0x000fc6000bf26270 */
[----:B------:R-:W-:-:S04]  /*5750*/  FADD R84, R84, R83 ;  /* 0x0000005354547221 */ /* 0x000fc80000000000 */
[----:B------:R-:W-:-:S04]  /*5760*/  FADD R131, R131, R84 ;  /* 0x0000005483837221 */ /* 0x000fc80000000000 */
[----:B------:R-:W-:Y:S01]  /*5770*/  FADD R131, R36, R131 ;  /* 0x0000008324837221 */ /* 0x000fe20000000000 */
[----:B------:R1:W-:Y:S06]  /*5780*/  MEMBAR.ALL.CTA ;  /* 0x0000000000007992 */ /* 0x0003ec0000008000 */
[----:B-1----:R-:W1:Y:S02]  /*5790*/  FENCE.VIEW.ASYNC.S ;  /* 0x00000000000073c6 */ /* 0x002e640000000000 */
[----:B-1----:R-:W-:Y:S06]  /*57a0*/  BAR.SYNC.DEFER_BLOCKING 0x0 ;  /* 0x0000000000007b1d */ /* 0x002fec0000010000 */
[----:B------:R-:W-:Y:S05]  /*57b0*/  @!P3 BRA `(.L_x_11) ;  /* 0x00000004005cb947 */ /* 0x000fea0003800000 */
[----:B------:R-:W-:Y:S01]  /*57c0*/  UIADD3 UR42, UPT, UPT, UR5, 0x4000, URZ ;  /* 0x00004000052a7890 */ /* 0x000fe2000fffe0ff */
[----:B------:R-:W-:Y:S01]  /*57d0*/  UMOV UR45, URZ ;  /* 0x000000ff002d7c82 */ /* 0x000fe20008000000 */
[----:B------:R-:W-:Y:S02]  /*57e0*/  UIADD3 UR16, UPT, UPT, UR7, 0x148, URZ ;  /* 0x0000014807107890 */ /* 0x000fe4000fffe0ff */
[----:B------:R-:W-:Y:S02]  /*57f0*/  USHF.R.U32.HI UR44, URZ, 0x4, UR42 ;  /* 0x00000004ff2c7899 */ /* 0x000fe4000801162a */
[----:B------:R-:W-:Y:S02]  /*5800*/  UIADD3 UR17, UPT, UPT, UR7, 0x150, URZ ;  /* 0x0000015007117890 */ /* 0x000fe4000fffe0ff */
[----:B------:R-:W-:Y:S02]  /*5810*/  USGXT.U32 UR44, UR44, 0xe ;  /* 0x0000000e2c2c789a */ /* 0x000fe40008000000 */
[----:B------:R-:W-:-:S02]  /*5820*/  UIADD3 UR18, UPT, UPT, UR7, 0x158, URZ ;  /* 0x0000015807127890 */ /* 0x000fc4000fffe0ff */
[----:B------:R-:W-:Y:S01]  /*5830*/  UIADD3 UR48, UP2, UPT, UR44, 0x2, URZ ;  /* 0x000000022c307890 */ /* 0x000fe2000ff5e0ff */
[----:B------:R-:W-:Y:S01]  /*5840*/  UMOV UR76, 0x0 ;  /* 0x00000000004c7882 */ /* 0x000fe20000000000 */
[----:B------:R-:W-:Y:S02]  /*5850*/  UMOV UR77, 0x8080010 ;  /* 0x08080010004d7882 */ /* 0x000fe40000000000 */
[----:B------:R-:W-:Y:S01]  /*5860*/  UIADD3.X UR49, UPT, UPT, UR45, 0x40004040, URZ, UP2, !UPT ;  /* 0x400040402d317890 */ /* 0x000fe200097fe4ff */
[----:B------:R-:W-:Y:S02]  /*5870*/  UMOV UR30, 0x0 ;  /* 0x00000000001e7882 */ /* 0x000fe40000000000 */
[----:B------:R-:W-:Y:S01]  /*5880*/  UMOV UR45, 0x40004040 ;  /* 0x40004040002d7882 */ /* 0x000fe20000000000 */
[----:B------:R-:W-:Y:S01]  /*5890*/  UIADD3.64 UR54, UPT, UPT, UR48, 0x2, URZ ;  /* 0x0000000230367897 */ /* 0x000fe2000fffe0ff */
[----:B------:R1:W-:Y:S01]  /*58a0*/  UTCHMMA tmem[UR13], gdesc[UR44], tmem[UR7], tmem[UR76], idesc[UR77], UPT ;  /* 0x00ff4c2c0d0079ea */ /* 0x0003e2000b800007 */
[----:B------:R-:W-:Y:S01]  /*58b0*/  UIADD3.64 UR56, UPT, UPT, UR48, 0x4, URZ ;  /* 0x0000000430387897 */ /* 0x000fe2000fffe0ff */
[----:B------:R-:W-:Y:S01]  /*58c0*/  UMOV UR31, 0x8080010 ;  /* 0x08080010001f7882 */ /* 0x000fe20000000000 */
[----:B------:R-:W-:Y:S01]  /*58d0*/  UMOV UR26, 0x0 ;  /* 0x00000000001a7882 */ /* 0x000fe20000000000 */
[----:B------:R-:W-:Y:S01]  /*58e0*/  UMOV UR27, 0x8080010 ;  /* 0x08080010001b7882 */ /* 0x000fe20000000000 */
[----:B------:R2:W-:Y:S01]  /*58f0*/  UTCHMMA tmem[UR16], gdesc[UR48], tmem[UR7], tmem[UR30], idesc[UR31], UPT ;  /* 0x00ff1e30100079ea */ /* 0x0005e2000b800007 */
[----:B------:R-:W-:Y:S01]  /*5900*/  UMOV UR28, 0x0 ;  /* 0x00000000001c7882 */ /* 0x000fe20000000000 */
[----:B------:R-:W-:Y:S01]  /*5910*/  UMOV UR29, 0x8080010 ;  /* 0x08080010001d7882 */ /* 0x000fe20000000000 */
[----:B------:R-:W-:-:S02]  /*5920*/  UIADD3 UR19, UPT, UPT, UR7, 0x160, URZ ;  /* 0x0000016007137890 */ /* 0x000fc4000fffe0ff */
[----:B------:R3:W-:Y:S01]  /*5930*/  UTCHMMA tmem[UR17], gdesc[UR54], tmem[UR7], tmem[UR26], idesc[UR27], UPT ;  /* 0x00ff1a36110079ea */ /* 0x0007e2000b800007 */
[----:B------:R-:W-:Y:S02]  /*5940*/  UIADD3 UR22, UPT, UPT, UR7, 0x168, URZ ;  /* 0x0000016807167890 */ /* 0x000fe4000fffe0ff */
[----:B------:R4:W-:Y:S01]  /*5950*/  UTCHMMA tmem[UR18], gdesc[UR56], tmem[UR7], tmem[UR28], idesc[UR29], UPT ;  /* 0x00ff1c38120079ea */ /* 0x0009e2000b800007 */
[----:B-1----:R-:W-:Y:S02]  /*5960*/  UIADD3.64 UR76, UPT, UPT, UR48, 0x100, URZ ;  /* 0x00000100304c7897 */ /* 0x002fe4000fffe0ff */
[----:B------:R-:W-:Y:S02]  /*5970*/  UIADD3 UR60, UPT, UPT, UR7, 0x170, URZ ;  /* 0x00000170073c7890 */ /* 0x000fe4000fffe0ff */
[----:B--2---:R-:W-:Y:S02]  /*5980*/  UIADD3.64 UR30, UPT, UPT, UR48, 0xfe, URZ ;  /* 0x000000fe301e7897 */ /* 0x004fe4000fffe0ff */
[----:B------:R-:W-:-:S02]  /*5990*/  UIADD3 UR61, UPT, UPT, UR7, 0x178, URZ ;  /* 0x00000178073d7890 */ /* 0x000fc4000fffe0ff */
[----:B---3--:R-:W-:Y:S02]  /*59a0*/  UIADD3.64 UR26, UPT, UPT, UR48, 0x102, URZ ;  /* 0x00000102301a7897 */ /* 0x008fe4000fffe0ff */
[----:B----4-:R-:W-:Y:S02]  /*59b0*/  UIADD3.64 UR28, UPT, UPT, UR48, 0x104, URZ ;  /* 0x00000104301c7897 */ /* 0x010fe4000fffe0ff */
[----:B------:R-:W-:Y:S02]  /*59c0*/  UIADD3 UR62, UPT, UPT, UR7, 0x20, URZ ;  /* 0x00000020073e7890 */ /* 0x000fe4000fffe0ff */
[----:B------:R-:W-:Y:S02]  /*59d0*/  UIADD3 UR63, UPT, UPT, UR7, 0x180, URZ ;  /* 0x00000180073f7890 */ /* 0x000fe4000fffe0ff */
[----:B------:R-:W-:Y:S02]  /*59e0*/  UIADD3 UR64, UPT, UPT, UR7, 0x20, URZ ;  /* 0x0000002007407890 */ /* 0x000fe4000fffe0ff */
[----:B------:R-:W-:-:S02]  /*59f0*/  UIADD3 UR65, UPT, UPT, UR7, 0x188, URZ ;  /* 0x0000018807417890 */ /* 0x000fc4000fffe0ff */
[----:B------:R-:W-:Y:S02]  /*5a00*/  UIADD3 UR66, UPT, UPT, UR7, 0x20, URZ ;  /* 0x0000002007427890 */ /* 0x000fe4000fffe0ff */
[----:B------:R-:W-:Y:S01]  /*5a10*/  UIADD3 UR67, UPT, UPT, UR7, 0x190, URZ ;  /* 0x0000019007437890 */ /* 0x000fe2000fffe0ff */
[----:B------:R-:W-:Y:S01]  /*5a20*/  UMOV UR24, 0x0 ;  /* 0x0000000000187882 */ /* 0x000fe20000000000 */
[----:B------:R-:W-:Y:S01]  /*5a30*/  UMOV UR25, 0x8080010 ;  /* 0x0808001000197882 */ /* 0x000fe20000000000 */
[----:B------:R-:W-:Y:S02]  /*5a40*/  UIADD3 UR68, UPT, UPT, UR7, 0x20, URZ ;  /* 0x0000002007447890 */ /* 0x000fe4000fffe0ff */
[----:B------:R1:W-:Y:S01]  /*5a50*/  UTCHMMA tmem[UR19], gdesc[UR30], tmem[UR7], tmem[UR24], idesc[UR25], UPT ;  /* 0x00ff181e130079ea */ /* 0x0003e2000b800007 */
[----:B------:R-:W-:Y:S01]  /*5a60*/  UIADD3 UR69, UPT, UPT, UR7, 0x198, URZ ;  /* 0x0000019807457890 */ /* 0x000fe2000fffe0ff */
[----:B------:R-:W-:Y:S01]  /*5a70*/  UMOV UR32, 0x0 ;  /* 0x0000000000207882 */ /* 0x000fe20000000000 */
[----:B------:R-:W-:Y:S01]  /*5a80*/  UMOV UR33, 0x8080010 ;  /* 0x0808001000217882 */ /* 0x000fe20000000000 */
[----:B------:R-:W-:-:S02]  /*5a90*/  UIADD3 UR70, UPT, UPT, UR7, 0x20, URZ ;  /* 0x0000002007467890 */ /* 0x000fc4000fffe0ff */
[----:B------:R2:W-:Y:S01]  /*5aa0*/  UTCHMMA tmem[UR22], gdesc[UR76], tmem[UR7], tmem[UR32], idesc[UR33], UPT ;  /* 0x00ff204c160079ea */ /* 0x0005e2000b800007 */
        /* <DEDUP_REMOVED lines=13> */
[----:B------:R-:W-:Y:S01]  /*5b80*/  UIADD3 UR16, UPT, UPT, UR7, 0x20, URZ ;  /* 0x0000002007107890 */ /* 0x000fe2000fffe0ff */
[----:B------:R2:W-:Y:S01]  /*5b90*/  UTCHMMA tmem[UR63], gdesc[UR44], tmem[UR62], tmem[UR38], idesc[UR39], UPT ;  /* 0x00ff262c3f0079ea */ /* 0x0005e2000b80003e */
[----:B------:R-:W-:Y:S01]  /*5ba0*/  UIADD3 UR17, UPT, UPT, UR7, 0x1b8, URZ ;  /* 0x000001b807117890 */ /* 0x000fe2000fffe0ff */
[----:B------:R-:W-:Y:S01]  /*5bb0*/  UMOV UR40, 0x0 ;  /* 0x0000000000287882 */ /* 0x000fe20000000000 */
[----:B------:R-:W-:Y:S01]  /*5bc0*/  UMOV UR41, 0x8080010 ;  /* 0x0808001000297882 */ /* 0x000fe20000000000 */
[----:B------:R-:W-:Y:S01]  /*5bd0*/  UMOV UR42, 0x0 ;  /* 0x00000000002a7882 */ /* 0x000fe20000000000 */
[----:B------:R-:W-:Y:S01]  /*5be0*/  UMOV UR43, 0x8080010 ;  /* 0x08080010002b7882 */ /* 0x000fe20000000000 */
[----:B------:R-:W-:Y:S01]  /*5bf0*/  UMOV UR46, 0x0 ;  /* 0x00000000002e7882 */ /* 0x000fe20000000000 */
[----:B------:R-:W-:Y:S01]  /*5c00*/  UMOV UR47, 0x8080010 ;  /* 0x08080010002f7882 */ /* 0x000fe20000000000 */
[----:B------:R2:W-:Y:S01]  /*5c10*/  UTCHMMA tmem[UR65], gdesc[UR48], tmem[UR64], tmem[UR40], idesc[UR41], UPT ;  /* 0x00ff2830410079ea */ /* 0x0005e2000b800040 */
        /* <DEDUP_REMOVED lines=8> */
[----:B------:R-:W-:Y:S01]  /*5ca0*/  UMOV UR18, UR8 ;  /* 0x0000000800127c82 */ /* 0x000fe20008000000 */
[----:B-1----:R-:W-:Y:S01]  /*5cb0*/  UMOV UR19, URZ ;  /* 0x000000ff00137c82 */ /* 0x002fe20008000000 */
[----:B------:R2:W-:Y:S01]  /*5cc0*/  UTCHMMA tmem[UR71], gdesc[UR30], tmem[UR70], tmem[UR50], idesc[UR51], UPT ;  /* 0x00ff321e470079ea */ /* 0x0005e2000b800046 */
[----:B------:R2:W-:Y:S01]  /*5cd0*/  UTCHMMA tmem[UR73], gdesc[UR76], tmem[UR72], tmem[UR52], idesc[UR53], UPT ;  /* 0x00ff344c490079ea */ /* 0x0005e2000b800048 */
[----:B------:R-:W-:Y:S01]  /*5ce0*/  UMOV UR18, UR18 ;  /* 0x0000001200127c82 */ /* 0x000fe20008000000 */
[----:B------:R2:W-:Y:S01]  /*5cf0*/  UTCHMMA tmem[UR75], gdesc[UR26], tmem[UR74], tmem[UR58], idesc[UR59], UPT ;  /* 0x00ff3a1a4b0079ea */ /* 0x0005e2000b80004a */
[----:B------:R2:W-:Y:S01]  /*5d00*/  UTCHMMA tmem[UR17], gdesc[UR28], tmem[UR16], tmem[UR24], idesc[UR25], UPT ;  /* 0x00ff181c110079ea */ /* 0x0005e2000b800010 */
[----:B------:R2:W-:Y:S01]  /*5d10*/  UTCBAR [UR18], URZ ;  /* 0x000000ff120073e9 */ /* 0x0005e200080000ff */
[----:B------:R-:W-:Y:S01]  /*5d20*/  NOP ;  /* 0x0000000000007918 */ /* 0x000fe20000000000 */
.L_x_11:
[----:B------:R-:W-:Y:S01]  /*5d30*/  FSEL R136, R136, -INF , P2 ;  /* 0xff80000088887808 */ /* 0x000fe20001000000 */
[----:B--2---:R-:W-:Y:S01]  /*5d40*/  UMOV UR18, URZ ;  /* 0x000000ff00127c82 */ /* 0x004fe20008000000 */
[----:B------:R-:W-:Y:S01]  /*5d50*/  FSEL R137, R131, 1, P2 ;  /* 0x3f80000083897808 */ /* 0x000fe20001000000 */
[----:B------:R-:W-:Y:S06]  /*5d60*/  BRA.U !UP1, `(.L_x_12) ;  /* 0x0000004109c07547 */ /* 0x000fec000b800000 */
[----:B------:R-:W-:Y:S01]  /*5d70*/  UIADD3 UR18, UPT, UPT, UR5, 0x8000, URZ ;  /* 0x0000800005127890 */ /* 0x000fe2000fffe0ff */
[----:B------:R-:W-:Y:S01]  /*5d80*/  SHF.L.U32 R139, R3, 0x7, RZ ;  /* 0x00000007038b7819 */ /* 0x000fe200000006ff */
[----:B------:R-:W-:Y:S01]  /*5d90*/  USHF.R.U32.HI UR44, URZ, 0x4, UR5 ;  /* 0x00000004ff2c7899 */ /* 0x000fe20008011605 */
[----:B------:R-:W-:Y:S01]  /*5da0*/  HFMA2 R196, -RZ, RZ, 0, 0 ;  /* 0x00000000ffc47431 */ /* 0x000fe200000001ff */
[----:B------:R-:W-:Y:S01]  /*5db0*/  USHF.R.U32.HI UR18, URZ, 0x4, UR18 ;  /* 0x00000004ff127899 */ /* 0x000fe20008011612 */
[----:B------:R-:W-:Y:S01]  /*5dc0*/  MOV R197, R136 ;  /* 0x0000008800c57202 */ /* 0x000fe20000000f00 */
[----:B------:R-:W-:Y:S01]  /*5dd0*/  USGXT.U32 UR44, UR44, 0xe ;  /* 0x0000000e2c2c789a */ /* 0x000fe20008000000 */
[----:B------:R-:W-:Y:S01]  /*5de0*/  MOV R138, R139 ;  /* 0x0000008b008a7202 */ /* 0x000fe20000000f00 */
[----:B------:R-:W-:Y:S02]  /*5df0*/  USGXT.U32 UR46, UR18, 0xe ;  /* 0x0000000e122e789a */ /* 0x000fe40008000000 */
[----:B------:R-:W-:-:S02]  /*5e00*/  ULOP3.LUT UR22, UR44, 0x1000000, URZ, 0xfc, !UPT ;  /* 0x010000002c167892 */ /* 0x000fc4000f8efcff */
[----:B------:R-:W-:Y:S02]  /*5e10*/  USHF.L.U32 UR23, UR23, 0x7, URZ ;  /* 0x0000000717177899 */ /* 0x000fe400080006ff */
[----:B------:R-:W-:Y:S02]  /*5e20*/  USHF.R.U32.HI UR48, URZ, 0x4, UR12 ;  /* 0x00000004ff307899 */ /* 0x000fe4000801160c */
[----:B------:R-:W-:Y:S02]  /*5e30*/  UIADD3 UR44, UP3, UPT, UR44, 0x1000080, URZ ;  /* 0x010000802c2c7890 */ /* 0x000fe4000ff7e0ff */
[----:B------:R-:W-:Y:S01]  /*5e40*/  UIADD3 UR42, UP2, UPT, UR46, 0x2, URZ ;  /* 0x000000022e2a7890 */ /* 0x000fe2000ff5e0ff */
[----:B------:R-:W-:Y:S01]  /*5e50*/  MOV R3, UR23 ;  /* 0x0000001700037c02 */ /* 0x000fe20008000f00 */
[----:B------:R-:W-:Y:S01]  /*5e60*/  UMOV UR17, URZ ;  /* 0x000000ff00117c82 */ /* 0x000fe20008000000 */
[----:B------:R-:W-:Y:S01]  /*5e70*/  UMOV UR16, URZ ;  /* 0x000000ff00107c82 */ /* 0x000fe20008000000 */
[----:B------:R-:W-:-:S02]  /*5e80*/  USGXT.U32 UR48, UR48, 0xe ;  /* 0x0000000e3030789a */ /* 0x000fc40008000000 */
[----:B------:R-:W-:Y:S02]  /*5e90*/  UIADD3.X UR45, UPT, UPT, UR17, 0x40004040, URZ, UP3, !UPT ;  /* 0x40004040112d7890 */ /* 0x000fe40009ffe4ff */
[----:B------:R-:W-:Y:S02]  /*5ea0*/  UIADD3.X UR43, UPT, UPT, UR16, 0x40004040, URZ, UP2, !UPT ;  /* 0x40004040102b7890 */ /* 0x000fe400097fe4ff */
[----:B------:R-:W-:Y:S02]  /*5eb0*/  UIADD3 UR40, UP3, UPT, UR44, 0x180, URZ ;  /* 0x000001802c287890 */ /* 0x000fe4000ff7e0ff */
[----:B------:R-:W-:Y:S01]  /*5ec0*/  UIADD3 UR38, UP2, UPT, UR44, 0x200, URZ ;  /* 0x000002002c267890 */ /* 0x000fe2000ff5e0ff */
[----:B------:R-:W-:Y:S01]  /*5ed0*/  UMOV UR36, 0xfffffffe ;  /* 0xfffffffe00247882 */ /* 0x000fe20000000000 */
[----:B------:R-:W-:Y:S01]  /*5ee0*/  UMOV UR37, 0x7fffbfdf ;  /* 0x7fffbfdf00257882 */ /* 0x000fe20000000000 */
[----:B------:R-:W-:Y:S01]  /*5ef0*/  UMOV UR49, URZ ;  /* 0x000000ff00317c82 */ /* 0x000fe20008000000 */
[----:B------:R-:W-:-:S02]  /*5f00*/  UISETP.NE.U32.AND UP1, UPT, UR6, URZ, UPT ;  /* 0x000000ff0600728c */ /* 0x000fc4000bf25070 */
[----:B------:R-:W-:Y:S01]  /*5f10*/  UIADD3.64 UR36, UPT, UPT, UR48, -UR36, URZ ;  /* 0x8000002430247297 */ /* 0x000fe2000fffe0ff */
[----:B------:R-:W1:Y:S01]  /*5f20*/  LDCU UR12, c[0x0][0x3a8] ;  /* 0x00007500ff0c77ac */ /* 0x000e620008000800 */
[----:B------:R-:W-:Y:S02]  /*5f30*/  UIADD3.X UR41, UPT, UPT, UR45, URZ, URZ, UP3, !UPT ;  /* 0x000000ff2d297290 */ /* 0x000fe40009ffe4ff */
[----:B------:R-:W-:Y:S02]  /*5f40*/  UIADD3.X UR39, UPT, UPT, UR45, URZ, URZ, UP2, !UPT ;  /* 0x000000ff2d277290 */ /* 0x000fe400097fe4ff */
[----:B------:R-:W-:Y:S02]  /*5f50*/  UIADD3.64 UR34, UPT, UPT, UR42, 0x2, URZ ;  /* 0x000000022a227897 */ /* 0x000fe4000fffe0ff */
[----:B------:R-:W-:Y:S02]  /*5f60*/  UIADD3.64 UR32, UPT, UPT, UR42, 0x4, URZ ;  /* 0x000000042a207897 */ /* 0x000fe4000fffe0ff */
[----:B------:R-:W-:-:S02]  /*5f70*/  UIADD3.64 UR30, UPT, UPT, UR42, 0xfe, URZ ;  /* 0x000000fe2a1e7897 */ /* 0x000fc4000fffe0ff */
[----:B------:R-:W-:Y:S02]  /*5f80*/  UIADD3.64 UR28, UPT, UPT, UR42, 0x100, URZ ;  /* 0x000001002a1c7897 */ /* 0x000fe4000fffe0ff */
[----:B------:R-:W-:Y:S02]  /*5f90*/  UIADD3.64 UR26, UPT, UPT, UR42, 0x102, URZ ;  /* 0x000001022a1a7897 */ /* 0x000fe4000fffe0ff */
[----:B------:R-:W-:Y:S01]  /*5fa0*/  UIADD3.64 UR24, UPT, UPT, UR42, 0x104, URZ ;  /* 0x000001042a187897 */ /* 0x000fe2000fffe0ff */
[----:B------:R-:W-:Y:S01]  /*5fb0*/  UMOV UR19, 0x1 ;  /* 0x0000000100137882 */ /* 0x000fe20000000000 */
[----:B------:R-:W-:Y:S01]  /*5fc0*/  UMOV UR50, URZ ;  /* 0x000000ff00327c82 */ /* 0x000fe20008000000 */
[----:B------:R-:W-:Y:S01]  /*5fd0*/  UMOV UR6, URZ ;  /* 0x000000ff00067c82 */ /* 0x000fe20008000000 */
[----:B------:R-:W-:Y:S01]  /*5fe0*/  UMOV UR49, 0x80004020 ;  /* 0x8000402000317882 */ /* 0x000fe20000000000 */
[----:B-1----:R-:W-:-:S07]  /*5ff0*/  UMOV UR47, 0x40004040 ;  /* 0x40004040002f7882 */ /* 0x002fce0000000000 */
.L_x_17:
[----:B0-----:R-:W-:-:S04]  /*6000*/  IMAD.WIDE R4, R138, 0x2, R170 ;  /* 0x000000028a047825 */ /* 0x001fc800078e02aa */
[C---:B------:R-:W-:Y:S01]  /*6010*/  IMAD.WIDE R6, R138.reuse, 0x2, R168 ;  /* 0x000000028a067825 */ /* 0x040fe200078e02a8 */
[----:B------:R0:W2:Y:S03]  /*6020*/  LDG.E.U16 R23, desc[UR20][R4.64] ;  /* 0x0000001404177981 */ /* 0x0000a6000c1e1500 */
[C---:B------:R-:W-:Y:S01]  /*6030*/  IMAD.WIDE R8, R138.reuse, 0x2, R166 ;  /* 0x000000028a087825 */ /* 0x040fe200078e02a6 */
[----:B------:R1:W3:Y:S03]  /*6040*/  LDG.E.U16 R25, desc[UR20][R6.64] ;  /* 0x0000001406197981 */ /* 0x0002e6000c1e1500 */
[C---:B------:R-:W-:Y:S01]  /*6050*/  IMAD.WIDE R10, R138.reuse, 0x2, R164 ;  /* 0x000000028a0a7825 */ /* 0x040fe200078e02a4 */
[----:B------:R4:W5:Y:S03]  /*6060*/  LDG.E.U16 R27, desc[UR20][R8.64] ;  /* 0x00000014081b7981 */ /* 0x000966000c1e1500 */
        /* <DEDUP_REMOVED lines=8> */
[----:B0-----:R-:W-:-:S02]  /*60f0*/  IMAD.WIDE R4, R138, 0x2, R154 ;  /* 0x000000028a047825 */ /* 0x001fc400078e029a */
[----:B------:R-:W5:Y:S02]  /*6100*/  LDG.E.U16 R19, desc[UR20][R18.64] ;  /* 0x0000001412137981 */ /* 0x000f64000c1e1500 */
[C---:B-1----:R-:W-:Y:S02]  /*6110*/  IMAD.WIDE R6, R138.reuse, 0x2, R152 ;  /* 0x000000028a067825 */ /* 0x042fe400078e0298 */
[----:B------:R-:W5:Y:S02]  /*6120*/  LDG.E.U16 R5, desc[UR20][R4.64] ;  /* 0x0000001404057981 */ /* 0x000f64000c1e1500 */
[C---:B------:R-:W-:Y:S02]  /*6130*/  IMAD.WIDE R20, R138.reuse, 0x2, R150 ;  /* 0x000000028a147825 */ /* 0x040fe400078e0296 */
[----:B------:R-:W5:Y:S02]  /*6140*/  LDG.E.U16 R7, desc[UR20][R6.64] ;  /* 0x0000001406077981 */ /* 0x000f64000c1e1500 */
[----:B----4-:R-:W-:-:S02]  /*6150*/  IMAD.WIDE R8, R138, 0x2, R148 ;  /* 0x000000028a087825 */ /* 0x010fc400078e0294 */
[----:B------:R-:W4:Y:S02]  /*6160*/  LDG.E.U16 R21, desc[UR20][R20.64] ;  /* 0x0000001414157981 */ /* 0x000f24000c1e1500 */
[C---:B------:R-:W-:Y:S02]  /*6170*/  IMAD.WIDE R10, R138.reuse, 0x2, R146 ;  /* 0x000000028a0a7825 */ /* 0x040fe400078e0292 */
[----:B------:R-:W4:Y:S02]  /*6180*/  LDG.E.U16 R9, desc[UR20][R8.64] ;  /* 0x0000001408097981 */ /* 0x000f24000c1e1500 */
[C---:B------:R-:W-:Y:S02]  /*6190*/  IMAD.WIDE R12, R138.reuse, 0x2, R144 ;  /* 0x000000028a0c7825 */ /* 0x040fe400078e0290 */
[----:B------:R-:W4:Y:S02]  /*61a0*/  LDG.E.U16 R11, desc[UR20][R10.64] ;  /* 0x000000140a0b7981 */ /* 0x000f24000c1e1500 */
[----:B------:R-:W-:-:S02]  /*61b0*/  IMAD.WIDE R14, R138, 0x2, R142 ;  /* 0x000000028a0e7825 */ /* 0x000fc400078e028e */
[----:B------:R-:W4:Y:S02]  /*61c0*/  LDG.E.U16 R13, desc[UR20][R12.64] ;  /* 0x000000140c0d7981 */ /* 0x000f24000c1e1500 */
[----:B------:R-:W-:Y:S02]  /*61d0*/  IMAD.WIDE R16, R138, 0x2, R140 ;  /* 0x000000028a107825 */ /* 0x000fe400078e028c */
[----:B------:R-:W4:Y:S04]  /*61e0*/  LDG.E.U16 R15, desc[UR20][R14.64] ;  /* 0x000000140e0f7981 */ /* 0x000f28000c1e1500 */
[----:B------:R-:W4:Y:S01]  /*61f0*/  LDG.E.U16 R17, desc[UR20][R16.64] ;  /* 0x0000001410117981 */ /* 0x000f22000c1e1500 */
[----:B------:R-:W-:Y:S02]  /*6200*/  UMOV UR16, 0x1 ;  /* 0x0000000100107882 */ /* 0x000fe40000000000 */
[----:B------:R-:W-:-:S04]  /*6210*/  @!UP0 UIADD3 UR16, UPT, UPT, -UR16, 0x100000, URZ ;  /* 0x0010000010108890 */ /* 0x000fc8000fffe1ff */
[----:B------:R-:W-:Y:S02]  /*6220*/  @!UP0 USHF.L.U32 UR17, UR16, 0xb, URZ ;  /* 0x0000000b10118899 */ /* 0x000fe400080006ff */
[----:B------:R-:W-:Y:S01]  /*6230*/  @!UP0 USHF.L.U32 UR16, UR16, 0x1, URZ ;  /* 0x0000000110108899 */ /* 0x000fe200080006ff */
[----:B------:R-:W-:Y:S01]  /*6240*/  VOTEU.ALL UP2, P1 ;  /* 0x0000000000ff7886 */ /* 0x000fe20000840000 */
[----:B--2---:R0:W-:Y:S04]  /*6250*/  STS.U16 [R2+UR5+0x6000], R23 ;  /* 0x0060001702007988 */ /* 0x0041e80008000405 */
[----:B---3--:R0:W-:Y:S04]  /*6260*/  STS.U16 [R2+UR5+0x6200], R25 ;  /* 0x0062001902007988 */ /* 0x0081e80008000405 */
[----:B-----5:R0:W-:Y:S04]  /*6270*/  STS.U16 [R2+UR5+0x6400], R27 ;  /* 0x0064001b02007988 */ /* 0x0201e80008000405 */
[----:B------:R0:W-:Y:S04]  /*6280*/  STS.U16 [R2+UR5+0x6600], R29 ;  /* 0x0066001d02007988 */ /* 0x0001e80008000405 */
[----:B------:R0:W-:Y:S04]  /*6290*/  STS.U16 [R2+UR5+0x6800], R31 ;  /* 0x0068001f02007988 */ /* 0x0001e80008000405 */
[----:B------:R0:W-:Y:S04]  /*62a0*/  STS.U16 [R2+UR5+0x6a00], R33 ;  /* 0x006a002102007988 */ /* 0x0001e80008000405 */
[----:B------:R0:W-:Y:S04]  /*62b0*/  STS.U16 [R2+UR5+0x6c00], R35 ;  /* 0x006c002302007988 */ /* 0x0001e80008000405 */
[----:B------:R0:W-:Y:S04]  /*62c0*/  STS.U16 [R2+UR5+0x6e00], R19 ;  /* 0x006e001302007988 */ /* 0x0001e80008000405 */
[----:B------:R0:W-:Y:S04]  /*62d0*/  STS.U16 [R2+UR5+0x7000], R5 ;  /* 0x0070000502007988 */ /* 0x0001e80008000405 */
[----:B------:R0:W-:Y:S04]  /*62e0*/  STS.U16 [R2+UR5+0x7200], R7 ;  /* 0x0072000702007988 */ /* 0x0001e80008000405 */
[----:B----4-:R0:W-:Y:S04]  /*62f0*/  STS.U16 [R2+UR5+0x7400], R21 ;  /* 0x0074001502007988 */ /* 0x0101e80008000405 */
[----:B------:R0:W-:Y:S04]  /*6300*/  STS.U16 [R2+UR5+0x7600], R9 ;  /* 0x0076000902007988 */ /* 0x0001e80008000405 */
[----:B------:R0:W-:Y:S04]  /*6310*/  STS.U16 [R2+UR5+0x7800], R11 ;  /* 0x0078000b02007988 */ /* 0x0001e80008000405 */
[----:B------:R0:W-:Y:S04]  /*6320*/  STS.U16 [R2+UR5+0x7a00], R13 ;  /* 0x007a000d02007988 */ /* 0x0001e80008000405 */
[----:B------:R0:W-:Y:S04]  /*6330*/  STS.U16 [R2+UR5+0x7c00], R15 ;  /* 0x007c000f02007988 */ /* 0x0001e80008000405 */
[----:B------:R0:W-:Y:S01]  /*6340*/  STS.U16 [R2+UR5+0x7e00], R17 ;  /* 0x007e001102007988 */ /* 0x0001e20008000405 */
[----:B------:R1:W-:Y:S06]  /*6350*/  MEMBAR.ALL.CTA ;  /* 0x0000000000007992 */ /* 0x0003ec0000008000 */
[----:B-1----:R-:W-:Y:S04]  /*6360*/  FENCE.VIEW.ASYNC.S ;  /* 0x00000000000073c6 */ /* 0x002fe80000000000 */
[----:B------:R-:W1:Y:S02]  /*6370*/  FENCE.VIEW.ASYNC.S ;  /* 0x00000000000073c6 */ /* 0x000e640000000000 */
[----:B-1----:R0:W1:Y:S02]  /*6380*/  @!UP2 SYNCS.EXCH.64 URZ, [UR5+0xa010], UR16 ;  /* 0x00a0101005ffa5b2 */ /* 0x0020640008000100 */
[----:B-1----:R-:W-:Y:S06]  /*6390*/  BAR.SYNC.DEFER_BLOCKING 0x0 ;  /* 0x0000000000007b1d */ /* 0x002fec0000010000 */
[----:B0-----:R-:W-:Y:S05]  /*63a0*/  BRA.U UP1, `(.L_x_13) ;  /* 0x0000000101547547 */ /* 0x001fea000b800000 */
[----:B------:R-:W-:Y:S02]  /*63b0*/  UIADD3 UR18, UPT, UPT, UR7, 0xc0, URZ ;  /* 0x000000c007127890 */ /* 0x000fe4000fffe0ff */
[----:B------:R-:W-:Y:S02]  /*63c0*/  UIADD3 UR51, UPT, UPT, UR7, 0xc0, URZ ;  /* 0x000000c007337890 */ /* 0x000fe4000fffe0ff */
[----:B------:R-:W-:Y:S01]  /*63d0*/  UIADD3 UR16, UPT, UPT, UR5, 0xa010, URZ ;  /* 0x0000a01005107890 */ /* 0x000fe2000fffe0ff */
[----:B------:R-:W-:Y:S01]  /*63e0*/  UMOV UR54, 0x0 ;  /* 0x0000000000367882 */ /* 0x000fe20000000000 */
[----:B------:R-:W-:Y:S01]  /*63f0*/  UMOV UR55, 0x8208010 ;  /* 0x0820801000377882 */ /* 0x000fe20000000000 */
[----:B------:R-:W-:Y:S01]  /*6400*/  UMOV UR52, UR22 ;  /* 0x0000001600347c82 */ /* 0x000fe20008000000 */
[----:B------:R-:W-:Y:S01]  /*6410*/  UMOV UR53, 0x40004040 ;  /* 0x4000404000357882 */ /* 0x000fe20000000000 */
[----:B------:R-:W-:Y:S01]  /*6420*/  UMOV UR56, 0x0 ;  /* 0x0000000000387882 */ /* 0x000fe20000000000 */
[----:B------:R-:W-:Y:S01]  /*6430*/  UMOV UR57, 0x8208010 ;  /* 0x0820801000397882 */ /* 0x000fe20000000000 */
[----:B------:R-:W-:Y:S01]  /*6440*/  UMOV UR58, 0x0 ;  /* 0x00000000003a7882 */ /* 0x000fe20000000000 */
[----:B------:R-:W-:Y:S01]  /*6450*/  UMOV UR59, 0x8208010 ;  /* 0x08208010003b7882 */ /* 0x000fe20000000000 */
[----:B------:R0:W-:Y:S01]  /*6460*/  UTCHMMA gdesc[UR52], gdesc[UR48], tmem[UR10], tmem[UR54], idesc[UR55], !UPT ;  /* 0x00ff3630340075ea */ /* 0x0001e2000f80000a */
[----:B------:R-:W-:Y:S01]  /*6470*/  UMOV UR17, URZ ;  /* 0x000000ff00117c82 */ /* 0x000fe20008000000 */
        /* <DEDUP_REMOVED lines=8> */
.L_x_13:
[----:B------:R-:W1:Y:S02]  /*6500*/  SYNCS.PHASECHK.TRANS64.TRYWAIT P2, [UR5+0xa010], RZ ;  /* 0x00a010ffff0075a7 */ /* 0x000e640008041105 */
[----:B-1----:R-:W-:Y:S05]  /*6510*/  @!P2 BRA `(.L_x_14) ;  /* 0x0000005000d0a947 */ /* 0x002fea0003800000 */
.L_x_23:
[----:B------:R-:W-:Y:S06]  /*6520*/  BAR.SYNC.DEFER_BLOCKING 0x0 ;  /* 0x0000000000007b1d */ /* 0x000fec0000010000 */
[----:B------:R-:W1:Y:S01]  /*6530*/  LDTM.x128 R4, tmem[UR11] ;  /* 0x0000000b000479ee */ /* 0x000e6200083c0000 */
[----:B------:R-:W2:Y:S01]  /*6540*/  @!P1 SYNCS.CCTL.IV [UR5+0xa010] ;  /* 0x00a01000ff0099b1 */ /* 0x000ea20008000005 */
[----:B------:R-:W-:Y:S01]  /*6550*/  NOP ;  /* 0x0000000000007918 */ /* 0x000fe20000000000 */
[----:B-1----:R-:W-:Y:S01]  /*6560*/  FMUL R136, R4, UR12 ;  /* 0x0000000c04887c20 */ /* 0x002fe20008400000 */
[----:B------:R-:W-:Y:S01]  /*6570*/  FMUL R207, R5, UR12 ;  /* 0x0000000c05cf7c20 */ /* 0x000fe20008400000 */
[----:B------:R-:W-:Y:S01]  /*6580*/  FMUL R206, R6, UR12 ;  /* 0x0000000c06ce7c20 */ /* 0x000fe20008400000 */
[----:B------:R-:W-:Y:S01]  /*6590*/  FMUL R208, R7, UR12 ;  /* 0x0000000c07d07c20 */ /* 0x000fe20008400000 */
        /* <DEDUP_REMOVED lines=185> */
[----:B------:R-:W-:-:S03]  /*7130*/  FMUL R136, R131, UR12 ;  /* 0x0000000c83887c20 */ /* 0x000fc60008400000 */
[----:B------:R-:W-:-:S04]  /*7140*/  FMNMX3 R206, R206, R207, R208, !PT ;  /* 0x000000cfcece7276 */ /* 0x000fc800078000d0 */
[----:B------:R-:W-:-:S05]  /*7150*/  FMNMX3 R136, R206, R136, R197, !PT ;  /* 0x00000088ce887276 */ /* 0x000fca00078000c5 */
[--C-:B------:R-:W-:Y:S01]  /*7160*/  FFMA R7, R7, UR12, -R136.reuse ;  /* 0x0000000c07077c23 */ /* 0x100fe20008000888 */
[--C-:B------:R-:W-:Y:S01]  /*7170*/  FFMA R5, R5, UR12, -R136.reuse ;  /* 0x0000000c05057c23 */ /* 0x100fe20008000888 */
[--C-:B------:R-:W-:Y:S01]  /*7180*/  FFMA R6, R6, UR12, -R136.reuse ;  /* 0x0000000c06067c23 */ /* 0x100fe20008000888 */
[--C-:B------:R-:W-:Y:S01]  /*7190*/  FFMA R15, R15, UR12, -R136.reuse ;  /* 0x0000000c0f0f7c23 */ /* 0x100fe20008000888 */
[----:B------:R-:W-:Y:S01]  /*71a0*/  FMUL R206, R7, 1.4426950216293334961 ;  /* 0x3fb8aa3b07ce7820 */ /* 0x000fe20000400000 */
[----:B------:R-:W-:Y:S01]  /*71b0*/  FMUL R207, R5, 1.4426950216293334961 ;  /* 0x3fb8aa3b05cf7820 */ /* 0x000fe20000400000 */
[----:B------:R-:W-:Y:S01]  /*71c0*/  FMUL R5, R6, 1.4426950216293334961 ;  /* 0x3fb8aa3b06057820 */ /* 0x000fe20000400000 */
[--C-:B------:R-:W-:Y:S01]  /*71d0*/  FFMA R11, R11, UR12, -R136.reuse ;  /* 0x0000000c0b0b7c23 */ /* 0x100fe20008000888 */
[--C-:B------:R-:W-:Y:S01]  /*71e0*/  FFMA R6, R8, UR12, -R136.reuse ;  /* 0x0000000c08067c23 */ /* 0x100fe20008000888 */
[--C-:B------:R-:W-:Y:S01]  /*71f0*/  FFMA R14, R14, UR12, -R136.reuse ;  /* 0x0000000c0e0e7c23 */ /* 0x100fe20008000888 */
[----:B------:R1:W-:Y:S01]  /*7200*/  MUFU.EX2 R8, R206 ;  /* 0x000000ce00087308 */ /* 0x0003e20000000800 */
[----:B------:R-:W-:Y:S01]  /*7210*/  FMUL R208, R11, 1.4426950216293334961 ;  /* 0x3fb8aa3b0bd07820 */ /* 0x000fe20000400000 */
[--C-:B------:R-:W-:Y:S01]  /*7220*/  FFMA R18, R18, UR12, -R136.reuse ;  /* 0x0000000c12127c23 */ /* 0x100fe20008000888 */
[--C-:B------:R-:W-:Y:S01]  /*7230*/  FFMA R21, R21, UR12, -R136.reuse ;  /* 0x0000000c15157c23 */ /* 0x100fe20008000888 */
[----:B------:R-:W-:Y:S01]  /*7240*/  FMUL R11, R14, 1.4426950216293334961 ;  /* 0x3fb8aa3b0e0b7820 */ /* 0x000fe20000400000 */
[--C-:B------:R-:W-:Y:S01]  /*7250*/  FFMA R19, R19, UR12, -R136.reuse ;  /* 0x0000000c13137c23 */ /* 0x100fe20008000888 */
[--C-:B------:R-:W-:Y:S01]  /*7260*/  FFMA R14, R16, UR12, -R136.reuse ;  /* 0x0000000c100e7c23 */ /* 0x100fe20008000888 */
[--C-:B------:R-:W-:Y:S01]  /*7270*/  FFMA R20, R20, UR12, -R136.reuse ;  /* 0x0000000c14147c23 */ /* 0x100fe20008000888 */
[--C-:B------:R-:W-:Y:S01]  /*7280*/  FFMA R24, R24, UR12, -R136.reuse ;  /* 0x0000000c18187c23 */ /* 0x100fe20008000888 */
[----:B-1----:R-:W-:Y:S01]  /*7290*/  FMUL R206, R15, 1.4426950216293334961 ;  /* 0x3fb8aa3b0fce7820 */ /* 0x002fe20000400000 */
        /* <DEDUP_REMOVED lines=9> */
[----:B------:R-:W-:Y:S01]  /*7330*/  FMUL R4, R4, 1.4426950216293334961 ;  /* 0x3fb8aa3b04047820 */ /* 0x000fe20000400000 */
[--C-:B------:R-:W-:Y:S01]  /*7340*/  FFMA R30, R30, UR12, -R136.reuse ;  /* 0x0000000c1e1e7c23 */ /* 0x100fe20008000888 */
[--C-:B------:R-:W-:Y:S01]  /*7350*/  FFMA R35, R35, UR12, -R136.reuse ;  /* 0x0000000c23237c23 */ /* 0x100fe20008000888 */
[----:B-1----:R-:W-:Y:S01]  /*7360*/  FMUL R206, R21, 1.4426950216293334961 ;  /* 0x3fb8aa3b15ce7820 */ /* 0x002fe20000400000 */
[----:B------:R-:W-:Y:S01]  /*7370*/  FMUL R21, R24, 1.4426950216293334961 ;  /* 0x3fb8aa3b18157820 */ /* 0x000fe20000400000 */
[----:B------:R-:W-:Y:S01]  /*7380*/  FMUL R24, R25, 1.4426950216293334961 ;  /* 0x3fb8aa3b19187820 */ /* 0x000fe20000400000 */
[----:B------:R-:W-:Y:S01]  /*7390*/  FMUL R25, R26, 1.4426950216293334961 ;  /* 0x3fb8aa3b1a197820 */ /* 0x000fe20000400000 */
[----:B------:R1:W-:Y:S01]  /*73a0*/  MUFU.EX2 R22, R206 ;  /* 0x000000ce00167308 */ /* 0x0003e20000000800 */
[--C-:B------:R-:W-:Y:S01]  /*73b0*/  FFMA R31, R31, UR12, -R136.reuse ;  /* 0x0000000c1f1f7c23 */ /* 0x100fe20008000888 */
[--C-:B------:R-:W-:Y:S01]  /*73c0*/  FFMA R38, R38, UR12, -R136.reuse ;  /* 0x0000000c26267c23 */ /* 0x100fe20008000888 */
[--C-:B------:R-:W-:Y:S01]  /*73d0*/  FFMA R26, R28, UR12, -R136.reuse ;  /* 0x0000000c1c1a7c23 */ /* 0x100fe20008000888 */
[--C-:B------:R-:W-:Y:S01]  /*73e0*/  FFMA R32, R32, UR12, -R136.reuse ;  /* 0x0000000c20207c23 */ /* 0x100fe20008000888 */
[--C-:B------:R-:W-:Y:S01]  /*73f0*/  FFMA R39, R39, UR12, -R136.reuse ;  /* 0x0000000c27277c23 */ /* 0x100fe20008000888 */
[--C-:B------:R-:W-:Y:S01]  /*7400*/  FFMA R33, R33, UR12, -R136.reuse ;  /* 0x0000000c21217c23 */ /* 0x100fe20008000888 */
[--C-:B------:R-:W-:Y:S01]  /*7410*/  FFMA R40, R40, UR12, -R136.reuse ;  /* 0x0000000c28287c23 */ /* 0x100fe20008000888 */
[--C-:B------:R-:W-:Y:S01]  /*7420*/  FFMA R34, R34, UR12, -R136.reuse ;  /* 0x0000000c22227c23 */ /* 0x100fe20008000888 */
[----:B-1----:R-:W-:Y:S01]  /*7430*/  FMUL R206, R27, 1.4426950216293334961 ;  /* 0x3fb8aa3b1bce7820 */ /* 0x002fe20000400000 */
[----:B------:R-:W-:Y:S01]  /*7440*/  FMUL R27, R30, 1.4426950216293334961 ;  /* 0x3fb8aa3b1e1b7820 */ /* 0x000fe20000400000 */
[--C-:B------:R-:W-:Y:S01]  /*7450*/  FFMA R41, R41, UR12, -R136.reuse ;  /* 0x0000000c29297c23 */ /* 0x100fe20008000888 */
[----:B------:R-:W-:Y:S01]  /*7460*/  FMUL R30, R31, 1.4426950216293334961 ;  /* 0x3fb8aa3b1f1e7820 */ /* 0x000fe20000400000 */
[----:B------:R1:W-:Y:S01]  /*7470*/  MUFU.EX2 R28, R206 ;  /* 0x000000ce001c7308 */ /* 0x0003e20000000800 */
[--C-:B------:R-:W-:Y:S01]  /*7480*/  FFMA R42, R42, UR12, -R136.reuse ;  /* 0x0000000c2a2a7c23 */ /* 0x100fe20008000888 */
[----:B------:R-:W-:Y:S01]  /*7490*/  FMUL R31, R32, 1.4426950216293334961 ;  /* 0x3fb8aa3b201f7820 */ /* 0x000fe20000400000 */
[--C-:B------:R-:W-:Y:S01]  /*74a0*/  FFMA R43, R43, UR12, -R136.reuse ;  /* 0x0000000c2b2b7c23 */ /* 0x100fe20008000888 */
[----:B------:R-:W-:Y:S01]  /*74b0*/  FMUL R32, R33, 1.4426950216293334961 ;  /* 0x3fb8aa3b21207820 */ /* 0x000fe20000400000 */
[--C-:B------:R-:W-:Y:S01]  /*74c0*/  FFMA R44, R44, UR12, -R136.reuse ;  /* 0x0000000c2c2c7c23 */ /* 0x100fe20008000888 */
[--C-:B------:R-:W-:Y:S01]  /*74d0*/  FFMA R47, R47, UR12, -R136.reuse ;  /* 0x0000000c2f2f7c23 */ /* 0x100fe20008000888 */
[----:B------:R-:W-:Y:S01]  /*74e0*/  FMUL R33, R34, 1.4426950216293334961 ;  /* 0x3fb8aa3b22217820 */ /* 0x000fe20000400000 */
[----:B------:R-:W-:Y:S01]  /*74f0*/  MUFU.EX2 R4, R4 ;  /* 0x0000000400047308 */ /* 0x000fe20000000800 */
[----:B-1----:R-:W-:Y:S01]  /*7500*/  FMUL R206, R35, 1.4426950216293334961 ;  /* 0x3fb8aa3b23ce7820 */ /* 0x002fe20000400000 */
[----:B------:R-:W-:Y:S01]  /*7510*/  FMUL R35, R38, 1.4426950216293334961 ;  /* 0x3fb8aa3b26237820 */ /* 0x000fe20000400000 */
[----:B------:R-:W-:Y:S01]  /*7520*/  FMUL R38, R39, 1.4426950216293334961 ;  /* 0x3fb8aa3b27267820 */ /* 0x000fe20000400000 */
[----:B------:R-:W-:Y:S01]  /*7530*/  FMUL R39, R40, 1.4426950216293334961 ;  /* 0x3fb8aa3b28277820 */ /* 0x000fe20000400000 */
[----:B------:R-:W-:Y:S01]  /*7540*/  FMUL R40, R41, 1.4426950216293334961 ;  /* 0x3fb8aa3b29287820 */ /* 0x000fe20000400000 */
[--C-:B------:R-:W-:Y:S01]  /*7550*/  FFMA R45, R45, UR12, -R136.reuse ;  /* 0x0000000c2d2d7c23 */ /* 0x100fe20008000888 */
[--C-:B------:R-:W-:Y:S01]  /*7560*/  FFMA R34, R36, UR12, -R136.reuse ;  /* 0x0000000c24227c23 */ /* 0x100fe20008000888 */
[----:B------:R-:W1:Y:S01]  /*7570*/  MUFU.EX2 R207, R207 ;  /* 0x000000cf00cf7308 */ /* 0x000e620000000800 */
[----:B------:R-:W-:Y:S01]  /*7580*/  FMUL R41, R42, 1.4426950216293334961 ;  /* 0x3fb8aa3b2a297820 */ /* 0x000fe20000400000 */
[--C-:B------:R-:W-:Y:S01]  /*7590*/  FFMA R46, R46, UR12, -R136.reuse ;  /* 0x0000000c2e2e7c23 */ /* 0x100fe20008000888 */
[----:B------:R-:W-:Y:S01]  /*75a0*/  FMUL R42, R43, 1.4426950216293334961 ;  /* 0x3fb8aa3b2b2a7820 */ /* 0x000fe20000400000 */
[----:B------:R-:W-:Y:S01]  /*75b0*/  FMUL R43, R44, 1.4426950216293334961 ;  /* 0x3fb8aa3b2c2b7820 */ /* 0x000fe20000400000 */
[----:B------:R-:W-:Y:S01]  /*75c0*/  FMUL R6, R6, 1.4426950216293334961 ;  /* 0x3fb8aa3b06067820 */ /* 0x000fe20000400000 */
[--C-:B------:R-:W-:Y:S01]  /*75d0*/  FFMA R9, R9, UR12, -R136.reuse ;  /* 0x0000000c09097c23 */ /* 0x100fe20008000888 */
[----:B------:R-:W-:Y:S01]  /*75e0*/  FMUL R44, R45, 1.4426950216293334961 ;  /* 0x3fb8aa3b2d2c7820 */ /* 0x000fe20000400000 */
[----:B------:R-:W3:Y:S01]  /*75f0*/  MUFU.EX2 R5, R5 ;  /* 0x0000000500057308 */ /* 0x000ee20000000800 */
[--C-:B------:R-:W-:Y:S01]  /*7600*/  FFMA R50, R50, UR12, -R136.reuse ;  /* 0x0000000c32327c23 */ /* 0x100fe20008000888 */
        /* <DEDUP_REMOVED lines=8> */
[--C-:B------:R-:W-:Y:S01]  /*7690*/  FFMA R57, R57, UR12, -R136.reuse ;  /* 0x0000000c39397c23 */ /* 0x100fe20008000888 */
[----:B------:R-:W-:Y:S01]  /*76a0*/  FMUL R9, R10, 1.4426950216293334961 ;  /* 0x3fb8aa3b0a097820 */ /* 0x000fe20000400000 */
[--C-:B------:R-:W-:Y:S01]  /*76b0*/  FFMA R65, R65, UR12, -R136.reuse ;  /* 0x0000000c41417c23 */ /* 0x100fe20008000888 */
[--C-:B------:R-:W-:Y:S01]  /*76c0*/  FFMA R10, R12, UR12, -R136.reuse ;  /* 0x0000000c0c0a7c23 */ /* 0x100fe20008000888 */
[--C-:B------:R-:W-:Y:S01]  /*76d0*/  FFMA R68, R68, UR12, -R136.reuse ;  /* 0x0000000c44447c23 */ /* 0x100fe20008000888 */
[--C-:B------:R-:W-:Y:S01]  /*76e0*/  FFMA R69, R69, UR12, -R136.reuse ;  /* 0x0000000c45457c23 */ /* 0x100fe20008000888 */
[----:B------:R-:W5:Y:S01]  /*76f0*/  MUFU.EX2 R6, R6 ;  /* 0x0000000600067308 */ /* 0x000f620000000800 */
[----:B----4-:R-:W-:Y:S01]  /*7700*/  FMUL R206, R47, 1.4426950216293334961 ;  /* 0x3fb8aa3b2fce7820 */ /* 0x010fe20000400000 */
[----:B------:R-:W-:Y:S01]  /*7710*/  FMUL R47, R50, 1.4426950216293334961 ;  /* 0x3fb8aa3b322f7820 */ /* 0x000fe20000400000 */
[----:B------:R-:W-:Y:S01]  /*7720*/  FMUL R50, R51, 1.4426950216293334961 ;  /* 0x3fb8aa3b33327820 */ /* 0x000fe20000400000 */
[----:B------:R-:W-:Y:S01]  /*7730*/  FMUL R51, R52, 1.4426950216293334961 ;  /* 0x3fb8aa3b34337820 */ /* 0x000fe20000400000 */
[--C-:B------:R-:W-:Y:S01]  /*7740*/  FFMA R52, R54, UR12, -R136.reuse ;  /* 0x0000000c36347c23 */ /* 0x100fe20008000888 */
[--C-:B------:R-:W-:Y:S01]  /*7750*/  FFMA R56, R56, UR12, -R136.reuse ;  /* 0x0000000c38387c23 */ /* 0x100fe20008000888 */
[----:B------:R-:W-:Y:S01]  /*7760*/  FMUL R69, R69, 1.4426950216293334961 ;  /* 0x3fb8aa3b45457820 */ /* 0x000fe20000400000 */
[----:B------:R4:W-:Y:S01]  /*7770*/  MUFU.EX2 R48, R206 ;  /* 0x000000ce00307308 */ /* 0x0009e20000000800 */
[----:B------:R-:W-:Y:S01]  /*7780*/  FMUL R10, R10, 1.4426950216293334961 ;  /* 0x3fb8aa3b0a0a7820 */ /* 0x000fe20000400000 */
[--C-:B------:R-:W-:Y:S01]  /*7790*/  FFMA R13, R13, UR12, -R136.reuse ;  /* 0x0000000c0d0d7c23 */ /* 0x100fe20008000888 */
[----:B------:R-:W-:Y:S01]  /*77a0*/  FMUL R14, R14, 1.4426950216293334961 ;  /* 0x3fb8aa3b0e0e7820 */ /* 0x000fe20000400000 */
[--C-:B------:R-:W-:Y:S01]  /*77b0*/  FFMA R17, R17, UR12, -R136.reuse ;  /* 0x0000000c11117c23 */ /* 0x100fe20008000888 */
[--C-:B------:R-:W-:Y:S01]  /*77c0*/  FFMA R71, R71, UR12, -R136.reuse ;  /* 0x0000000c47477c23 */ /* 0x100fe20008000888 */
[----:B------:R-:W-:Y:S01]  /*77d0*/  FMUL R13, R13, 1.4426950216293334961 ;  /* 0x3fb8aa3b0d0d7820 */ /* 0x000fe20000400000 */
[----:B------:R-:W-:Y:S01]  /*77e0*/  FMUL R20, R20, 1.4426950216293334961 ;  /* 0x3fb8aa3b14147820 */ /* 0x000fe20000400000 */
[----:B------:R0:W-:Y:S01]  /*77f0*/  MUFU.EX2 R12, R208 ;  /* 0x000000d0000c7308 */ /* 0x0001e20000000800 */
[----:B----4-:R-:W-:Y:S01]  /*7800*/  FMUL R206, R53, 1.4426950216293334961 ;  /* 0x3fb8aa3b35ce7820 */ /* 0x010fe20000400000 */
[----:B------:R-:W-:Y:S01]  /*7810*/  FMUL R53, R56, 1.4426950216293334961 ;  /* 0x3fb8aa3b38357820 */ /* 0x000fe20000400000 */
[--C-:B------:R-:W-:Y:S01]  /*7820*/  FFMA R56, R58, UR12, -R136.reuse ;  /* 0x0000000c3a387c23 */ /* 0x100fe20008000888 */
[----:B------:R-:W-:Y:S01]  /*7830*/  FMUL R17, R17, 1.4426950216293334961 ;  /* 0x3fb8aa3b11117820 */ /* 0x000fe20000400000 */
[----:B------:R-:W-:Y:S01]  /*7840*/  FMUL R71, R71, 1.4426950216293334961 ;  /* 0x3fb8aa3b47477820 */ /* 0x000fe20000400000 */
[--C-:B------:R-:W-:Y:S01]  /*7850*/  FFMA R23, R23, UR12, -R136.reuse ;  /* 0x0000000c17177c23 */ /* 0x100fe20008000888 */
[--C-:B------:R-:W-:Y:S01]  /*7860*/  FFMA R60, R60, UR12, -R136.reuse ;  /* 0x0000000c3c3c7c23 */ /* 0x100fe20008000888 */
[----:B------:R4:W-:Y:S01]  /*7870*/  MUFU.EX2 R54, R206 ;  /* 0x000000ce00367308 */ /* 0x0009e20000000800 */
[----:B0-----:R-:W-:Y:S01]  /*7880*/  FMUL R208, R57, 1.4426950216293334961 ;  /* 0x3fb8aa3b39d07820 */ /* 0x001fe20000400000 */
[----:B------:R-:W-:Y:S01]  /*7890*/  FMUL R23, R23, 1.4426950216293334961 ;  /* 0x3fb8aa3b17177820 */ /* 0x000fe20000400000 */
[--C-:B------:R-:W-:Y:S01]  /*78a0*/  FFMA R61, R61, UR12, -R136.reuse ;  /* 0x0000000c3d3d7c23 */ /* 0x100fe20008000888 */
[--C-:B------:R-:W-:Y:S01]  /*78b0*/  FFMA R62, R62, UR12, -R136.reuse ;  /* 0x0000000c3e3e7c23 */ /* 0x100fe20008000888 */
[--C-:B------:R-:W-:Y:S01]  /*78c0*/  FFMA R63, R63, UR12, -R136.reuse ;  /* 0x0000000c3f3f7c23 */ /* 0x100fe20008000888 */
[----:B------:R-:W-:Y:S01]  /*78d0*/  FMUL R57, R60, 1.4426950216293334961 ;  /* 0x3fb8aa3b3c397820 */ /* 0x000fe20000400000 */
[--C-:B------:R-:W-:Y:S01]  /*78e0*/  FFMA R64, R64, UR12, -R136.reuse ;  /* 0x0000000c40407c23 */ /* 0x100fe20008000888 */
[----:B------:R-:W0:Y:S01]  /*78f0*/  MUFU.EX2 R7, R7 ;  /* 0x0000000700077308 */ /* 0x000e220000000800 */
[----:B----4-:R-:W-:Y:S01]  /*7900*/  FMUL R206, R65, 1.4426950216293334961 ;  /* 0x3fb8aa3b41ce7820 */ /* 0x010fe20000400000 */
[----:B------:R-:W-:Y:S01]  /*7910*/  FMUL R65, R68, 1.4426950216293334961 ;  /* 0x3fb8aa3b44417820 */ /* 0x000fe20000400000 */
[----:B-1----:R-:W-:Y:S01]  /*7920*/  FADD R68, R4, R207 ;  /* 0x000000cf04447221 */ /* 0x002fe20000000000 */
[----:B------:R-:W-:Y:S01]  /*7930*/  FMUL R60, R61, 1.4426950216293334961 ;  /* 0x3fb8aa3b3d3c7820 */ /* 0x000fe20000400000 */
[----:B------:R-:W-:Y:S01]  /*7940*/  FMUL R61, R62, 1.4426950216293334961 ;  /* 0x3fb8aa3b3e3d7820 */ /* 0x000fe20000400000 */
[----:B------:R-:W-:Y:S01]  /*7950*/  FMUL R62, R63, 1.4426950216293334961 ;  /* 0x3fb8aa3b3f3e7820 */ /* 0x000fe20000400000 */
[----:B------:R-:W-:Y:S01]  /*7960*/  FMUL R63, R64, 1.4426950216293334961 ;  /* 0x3fb8aa3b403f7820 */ /* 0x000fe20000400000 */
        /* <DEDUP_REMOVED lines=8> */
[----:B------:R-:W1:Y:S01]  /*79f0*/  MUFU.EX2 R9, R9 ;  /* 0x0000000900097308 */ /* 0x000e620000000800 */
[--C-:B------:R-:W-:Y:S01]  /*7a00*/  FFMA R67, R67, UR12, -R136.reuse ;  /* 0x0000000c43437c23 */ /* 0x100fe20008000888 */
[--C-:B------:R-:W-:Y:S01]  /*7a10*/  FFMA R88, R88, UR12, -R136.reuse ;  /* 0x0000000c58587c23 */ /* 0x100fe20008000888 */
[--C-:B------:R-:W-:Y:S01]  /*7a20*/  FFMA R72, R72, UR12, -R136.reuse ;  /* 0x0000000c48487c23 */ /* 0x100fe20008000888 */
[--C-:B------:R-:W-:Y:S01]  /*7a30*/  FFMA R74, R74, UR12, -R136.reuse ;  /* 0x0000000c4a4a7c23 */ /* 0x100fe20008000888 */
[--C-:B------:R-:W-:Y:S01]  /*7a40*/  FFMA R75, R75, UR12, -R136.reuse ;  /* 0x0000000c4b4b7c23 */ /* 0x100fe20008000888 */
[--C-:B------:R-:W-:Y:S01]  /*7a50*/  FFMA R76, R76, UR12, -R136.reuse ;  /* 0x0000000c4c4c7c23 */ /* 0x100fe20008000888 */
[--C-:B------:R-:W-:Y:S01]  /*7a60*/  FFMA R77, R77, UR12, -R136.reuse ;  /* 0x0000000c4d4d7c23 */ /* 0x100fe20008000888 */
        /* <DEDUP_REMOVED lines=9> */
[----:B---3--:R-:W-:Y:S01]  /*7b00*/  FADD R69, R5, R68 ;  /* 0x0000004405457221 */ /* 0x008fe20000000000 */
[--C-:B------:R-:W-:Y:S01]  /*7b10*/  FFMA R85, R85, UR12, -R136.reuse ;  /* 0x0000000c55557c23 */ /* 0x100fe20008000888 */
[----:B------:R-:W-:Y:S01]  /*7b20*/  FFMA R86, R86, UR12, -R136 ;  /* 0x0000000c56567c23 */ /* 0x000fe20008000888 */
[----:B------:R-:W-:Y:S01]  /*7b30*/  FMUL R225, R87, 1.4426950216293334961 ;  /* 0x3fb8aa3b57e17820 */ /* 0x000fe20000400000 */
[----:B------:R-:W-:Y:S01]  /*7b40*/  FADD R69, R8, R69 ;  /* 0x0000004508457221 */ /* 0x000fe20000000000 */
[----:B------:R-:W-:Y:S01]  /*7b50*/  FMUL R26, R26, 1.4426950216293334961 ;  /* 0x3fb8aa3b1a1a7820 */ /* 0x000fe20000400000 */
[----:B------:R-:W-:Y:S01]  /*7b60*/  FMUL R29, R29, 1.4426950216293334961 ;  /* 0x3fb8aa3b1d1d7820 */ /* 0x000fe20000400000 */
[----:B------:R-:W3:Y:S01]  /*7b70*/  MUFU.EX2 R13, R13 ;  /* 0x0000000d000d7308 */ /* 0x000ee20000000800 */
[----:B-----5:R-:W-:Y:S01]  /*7b80*/  FADD R68, R6, R69 ;  /* 0x0000004506447221 */ /* 0x020fe20000000000 */
[----:B------:R-:W-:Y:S01]  /*7b90*/  FMUL R34, R34, 1.4426950216293334961 ;  /* 0x3fb8aa3b22227820 */ /* 0x000fe20000400000 */
[----:B------:R-:W-:Y:S01]  /*7ba0*/  FMUL R37, R37, 1.4426950216293334961 ;  /* 0x3fb8aa3b25257820 */ /* 0x000fe20000400000 */
[----:B------:R-:W-:Y:S01]  /*7bb0*/  FMUL R46, R46, 1.4426950216293334961 ;  /* 0x3fb8aa3b2e2e7820 */ /* 0x000fe20000400000 */
[----:B0-----:R-:W-:Y:S01]  /*7bc0*/  FADD R68, R7, R68 ;  /* 0x0000004407447221 */ /* 0x001fe20000000000 */
[----:B------:R-:W-:Y:S01]  /*7bd0*/  FMUL R49, R49, 1.4426950216293334961 ;  /* 0x3fb8aa3b31317820 */ /* 0x000fe20000400000 */
[----:B------:R-:W-:Y:S01]  /*7be0*/  FMUL R52, R52, 1.4426950216293334961 ;  /* 0x3fb8aa3b34347820 */ /* 0x000fe20000400000 */
[----:B------:R-:W0:Y:S01]  /*7bf0*/  MUFU.EX2 R11, R11 ;  /* 0x0000000b000b7308 */ /* 0x000e220000000800 */
[----:B-1----:R-:W-:Y:S01]  /*7c00*/  FADD R69, R9, R68 ;  /* 0x0000004409457221 */ /* 0x002fe20000000000 */
[----:B------:R-:W-:Y:S01]  /*7c10*/  FMUL R55, R55, 1.4426950216293334961 ;  /* 0x3fb8aa3b37377820 */ /* 0x000fe20000400000 */
[----:B------:R-:W-:Y:S01]  /*7c20*/  FMUL R56, R56, 1.4426950216293334961 ;  /* 0x3fb8aa3b38387820 */ /* 0x000fe20000400000 */
[----:B------:R-:W-:Y:S01]  /*7c30*/  FMUL R59, R59, 1.4426950216293334961 ;  /* 0x3fb8aa3b3b3b7820 */ /* 0x000fe20000400000 */
[----:B------:R-:W-:Y:S01]  /*7c40*/  FADD R69, R12, R69 ;  /* 0x000000450c457221 */ /* 0x000fe20000000000 */
[----:B------:R-:W-:Y:S01]  /*7c50*/  FMUL R64, R64, 1.4426950216293334961 ;  /* 0x3fb8aa3b40407820 */ /* 0x000fe20000400000 */
[----:B------:R-:W-:Y:S01]  /*7c60*/  FMUL R67, R67, 1.4426950216293334961 ;  /* 0x3fb8aa3b43437820 */ /* 0x000fe20000400000 */
[----:B------:R-:W1:Y:S01]  /*7c70*/  MUFU.EX2 R14, R14 ;  /* 0x0000000e000e7308 */ /* 0x000e620000000800 */
[----:B----4-:R-:W-:Y:S01]  /*7c80*/  FADD R68, R10, R69 ;  /* 0x000000450a447221 */ /* 0x010fe20000000000 */
[----:B------:R-:W-:Y:S01]  /*7c90*/  FMUL R87, R88, 1.4426950216293334961 ;  /* 0x3fb8aa3b58577820 */ /* 0x000fe20000400000 */
[----:B------:R-:W-:Y:S01]  /*7ca0*/  FMUL R72, R72, 1.4426950216293334961 ;  /* 0x3fb8aa3b48487820 */ /* 0x000fe20000400000 */
[----:B------:R-:W-:Y:S01]  /*7cb0*/  FMUL R74, R74, 1.4426950216293334961 ;  /* 0x3fb8aa3b4a4a7820 */ /* 0x000fe20000400000 */
[----:B---3--:R-:W-:Y:S01]  /*7cc0*/  FADD R68, R13, R68 ;  /* 0x000000440d447221 */ /* 0x008fe20000000000 */
[----:B------:R-:W-:Y:S01]  /*7cd0*/  FMUL R75, R75, 1.4426950216293334961 ;  /* 0x3fb8aa3b4b4b7820 */ /* 0x000fe20000400000 */
[----:B------:R-:W-:Y:S01]  /*7ce0*/  FMUL R76, R76, 1.4426950216293334961 ;  /* 0x3fb8aa3b4c4c7820 */ /* 0x000fe20000400000 */
[----:B------:R-:W3:Y:S01]  /*7cf0*/  MUFU.EX2 R17, R17 ;  /* 0x0000001100117308 */ /* 0x000ee20000000800 */
[----:B0-----:R-:W-:Y:S01]  /*7d00*/  FADD R69, R11, R68 ;  /* 0x000000440b457221 */ /* 0x001fe20000000000 */
[----:B------:R-:W-:Y:S01]  /*7d10*/  FMUL R77, R77, 1.4426950216293334961 ;  /* 0x3fb8aa3b4d4d7820 */ /* 0x000fe20000400000 */
[----:B------:R-:W-:Y:S01]  /*7d20*/  FMUL R78, R78, 1.4426950216293334961 ;  /* 0x3fb8aa3b4e4e7820 */ /* 0x000fe20000400000 */
[----:B------:R-:W-:Y:S01]  /*7d30*/  FMUL R79, R79, 1.4426950216293334961 ;  /* 0x3fb8aa3b4f4f7820 */ /* 0x000fe20000400000 */
[----:B------:R-:W-:Y:S01]  /*7d40*/  FADD R69, R16, R69 ;  /* 0x0000004510457221 */ /* 0x000fe20000000000 */
[----:B------:R-:W-:Y:S01]  /*7d50*/  FMUL R80, R80, 1.4426950216293334961 ;  /* 0x3fb8aa3b50507820 */ /* 0x000fe20000400000 */
[----:B------:R-:W-:Y:S01]  /*7d60*/  FMUL R81, R81, 1.4426950216293334961 ;  /* 0x3fb8aa3b51517820 */ /* 0x000fe20000400000 */
[----:B------:R-:W0:Y:S01]  /*7d70*/  MUFU.EX2 R15, R15 ;  /* 0x0000000f000f7308 */ /* 0x000e220000000800 */
[----:B-1----:R-:W-:Y:S01]  /*7d80*/  FADD R68, R14, R69 ;  /* 0x000000450e447221 */ /* 0x002fe20000000000 */
[----:B------:R-:W-:Y:S01]  /*7d90*/  FMUL R82, R82, 1.4426950216293334961 ;  /* 0x3fb8aa3b52527820 */ /* 0x000fe20000400000 */
[----:B------:R-:W-:Y:S01]  /*7da0*/  FMUL R83, R83, 1.4426950216293334961 ;  /* 0x3fb8aa3b53537820 */ /* 0x000fe20000400000 */
[----:B------:R-:W-:Y:S01]  /*7db0*/  FMUL R84, R84, 1.4426950216293334961 ;  /* 0x3fb8aa3b54547820 */ /* 0x000fe20000400000 */
[----:B------:R-:W-:Y:S01]  /*7dc0*/  FMUL R85, R85, 1.4426950216293334961 ;  /* 0x3fb8aa3b55557820 */ /* 0x000fe20000400000 */
[----:B------:R-:W-:Y:S01]  /*7dd0*/  FMUL R86, R86, 1.4426950216293334961 ;  /* 0x3fb8aa3b56567820 */ /* 0x000fe20000400000 */
[----:B------:R-:W-:Y:S01]  /*7de0*/  FFMA R70, R70, UR12, -R136 ;  /* 0x0000000c46467c23 */ /* 0x000fe20008000888 */
[----:B------:R1:W-:Y:S01]  /*7df0*/  MUFU.EX2 R211, R71 ;  /* 0x0000004700d37308 */ /* 0x0003e20000000800 */
[----:B---3--:R-:W-:Y:S01]  /*7e00*/  FADD R68, R17, R68 ;  /* 0x0000004411447221 */ /* 0x008fe20000000000 */
[--C-:B------:R-:W-:Y:S01]  /*7e10*/  FFMA R73, R73, UR12, -R136.reuse ;  /* 0x0000000c49497c23 */ /* 0x100fe20008000888 */
[----:B------:R-:W-:Y:S01]  /*7e20*/  FMUL R70, R70, 1.4426950216293334961 ;  /* 0x3fb8aa3b46467820 */ /* 0x000fe20000400000 */
[----:B------:R-:W-:-:S02]  /*7e30*/  FFMA R89, R89, UR12, -R136 ;  /* 0x0000000c59597c23 */ /* 0x000fc40008000888 */
[----:B------:R-:W-:Y:S02]  /*7e40*/  FMUL R73, R73, 1.4426950216293334961 ;  /* 0x3fb8aa3b49497820 */ /* 0x000fe40000400000 */
[----:B------:R-:W3:Y:S01]  /*7e50*/  MUFU.EX2 R18, R18 ;  /* 0x0000001200127308 */ /* 0x000ee20000000800 */
[----:B-1----:R-:W-:Y:S01]  /*7e60*/  SHF.L.U32 R71, R196, 0x1f, RZ ;  /* 0x0000001fc4477819 */ /* 0x002fe200000006ff */
[----:B0-----:R-:W-:-:S03]  /*7e70*/  FADD R69, R15, R68 ;  /* 0x000000440f457221 */ /* 0x001fc60000000000 */
[----:B--2---:R-:W0:Y:S03]  /*7e80*/  SYNCS.PHASECHK.TRANS64.TRYWAIT P2, [UR8], R71 ;  /* 0x00000047ff0075a7 */ /* 0x004e260008041108 */
[----:B------:R-:W1:Y:S08]  /*7e90*/  MUFU.EX2 R19, R19 ;  /* 0x0000001300137308 */ /* 0x000e700000000800 */
[----:B------:R-:W2:Y:S01]  /*7ea0*/  MUFU.EX2 R20, R20 ;  /* 0x0000001400147308 */ /* 0x000ea20000000800 */
[----:B---3--:R-:W-:-:S07]  /*7eb0*/  FADD R68, R18, R69 ;  /* 0x0000004512447221 */ /* 0x008fce0000000000 */
[----:B------:R-:W3:Y:S01]  /*7ec0*/  MUFU.EX2 R23, R23 ;  /* 0x0000001700177308 */ /* 0x000ee20000000800 */
[----:B-1----:R-:W-:-:S04]  /*7ed0*/  FADD R69, R19, R68 ;  /* 0x0000004413457221 */ /* 0x002fc80000000000 */
[----:B------:R-:W-:-:S03]  /*7ee0*/  FADD R69, R22, R69 ;  /* 0x0000004516457221 */ /* 0x000fc60000000000 */
[----:B------:R-:W1:Y:S01]  /*7ef0*/  MUFU.EX2 R21, R21 ;  /* 0x0000001500157308 */ /* 0x000e620000000800 */
[----:B--2---:R-:W-:-:S07]  /*7f00*/  FADD R68, R20, R69 ;  /* 0x0000004514447221 */ /* 0x004fce0000000000 */
[----:B------:R-:W2:Y:S01]  /*7f10*/  MUFU.EX2 R24, R24 ;  /* 0x0000001800187308 */ /* 0x000ea20000000800 */
[----:B---3--:R-:W-:-:S07]  /*7f20*/  FADD R68, R23, R68 ;  /* 0x0000004417447221 */ /* 0x008fce0000000000 */
[----:B------:R-:W3:Y:S01]  /*7f30*/  MUFU.EX2 R25, R25 ;  /* 0x0000001900197308 */ /* 0x000ee20000000800 */
[----:B-1----:R-:W-:-:S07]  /*7f40*/  FADD R69, R21, R68 ;  /* 0x0000004415457221 */ /* 0x002fce0000000000 */
[----:B------:R-:W1:Y:S08]  /*7f50*/  MUFU.EX2 R26, R26 ;  /* 0x0000001a001a7308 */ /* 0x000e700000000800 */
[----:B------:R-:W4:Y:S08]  /*7f60*/  MUFU.EX2 R29, R29 ;  /* 0x0000001d001d7308 */ /* 0x000f300000000800 */
[----:B------:R-:W0:Y:S08]  /*7f70*/  MUFU.EX2 R27, R27 ;  /* 0x0000001b001b7308 */ /* 0x000e300000000800 */
        /* <DEDUP_REMOVED lines=50> */
[----:B------:R2:W0:Y:S08]  /*82a0*/  MUFU.EX2 R206, R70 ;  /* 0x0000004600ce7308 */ /* 0x0004300000000800 */
[----:B------:R3:W1:Y:S01]  /*82b0*/  MUFU.EX2 R212, R73 ;  /* 0x0000004900d47308 */ /* 0x0006620000000800 */
[----:B--2---:R-:W-:Y:S01]  /*82c0*/  FADD R70, R24, R69 ;  /* 0x0000004518467221 */ /* 0x004fe20000000000 */
[----:B------:R-:W-:-:S04]  /*82d0*/  IMAD.WIDE R68, R3, 0x2, R174 ;  /* 0x0000000203447825 */ /* 0x000fc800078e02ae */
[----:B---3--:R-:W-:Y:S01]  /*82e0*/  FADD R73, R25, R70 ;  /* 0x0000004619497221 */ /* 0x008fe20000000000 */
[----:B0---4-:R-:W-:Y:S06]  /*82f0*/  @!P2 BRA `(.L_x_15) ;  /* 0x000000340064a947 */ /* 0x011fec0003800000 */
.L_x_24:
[----:B------:R-:W-:Y:S01]  /*8300*/  FADD R73, R28, R73 ;  /* 0x000000491c497221 */ /* 0x000fe20000000000 */
[----:B------:R0:W2:Y:S01]  /*8310*/  LDG.E.U16 R69, desc[UR20][R68.64] ;  /* 0x0000001444457981 */ /* 0x0000a2000c1e1500 */
[----:B------:R-:W-:-:S04]  /*8320*/  IMAD.WIDE R70, R3, 0x2, R176 ;  /* 0x0000000203467825 */ /* 0x000fc800078e02b0 */
[----:B------:R-:W-:Y:S01]  /*8330*/  FMUL R89, R89, 1.4426950216293334961 ;  /* 0x3fb8aa3b59597820 */ /* 0x000fe20000400000 */
[----:B-1----:R-:W-:-:S04]  /*8340*/  FADD R76, R26, R73 ;  /* 0x000000491a4c7221 */ /* 0x002fc80000000000 */
[----:B------:R-:W-:Y:S01]  /*8350*/  FADD R76, R29, R76 ;  /* 0x0000004c1d4c7221 */ /* 0x000fe20000000000 */
[----:B------:R1:W3:Y:S03]  /*8360*/  LDG.E.U16 R71, desc[UR20][R70.64] ;  /* 0x0000001446477981 */ /* 0x0002e6000c1e1500 */
[----:B------:R-:W-:-:S04]  /*8370*/  FADD R79, R27, R76 ;  /* 0x0000004c1b4f7221 */ /* 0x000fc80000000000 */
[----:B0-----:R-:W-:-:S04]  /*8380*/  FADD R68, R30, R79 ;  /* 0x0000004f1e447221 */ /* 0x001fc80000000000 */
[----:B------:R-:W-:-:S04]  /*8390*/  FADD R81, R31, R68 ;  /* 0x000000441f517221 */ /* 0x000fc80000000000 */
[----:B-1----:R-:W-:-:S04]  /*83a0*/  FADD R70, R32, R81 ;  /* 0x0000005120467221 */ /* 0x002fc80000000000 */
[----:B------:R-:W-:Y:S01]  /*83b0*/  FADD R85, R33, R70 ;  /* 0x0000004621557221 */ /* 0x000fe20000000000 */
[----:B------:R-:W-:-:S03]  /*83c0*/  FFMA R74, R90, UR12, -R136 ;  /* 0x0000000c5a4a7c23 */ /* 0x000fc60008000888 */
[----:B------:R-:W-:Y:S01]  /*83d0*/  FADD R85, R36, R85 ;  /* 0x0000005524557221 */ /* 0x000fe20000000000 */
[----:B------:R-:W-:-:S03]  /*83e0*/  FMUL R88, R74, 1.4426950216293334961 ;  /* 0x3fb8aa3b4a587820 */ /* 0x000fc60000400000 */
[----:B------:R-:W-:Y:S01]  /*83f0*/  FADD R86, R34, R85 ;  /* 0x0000005522567221 */ /* 0x000fe20000000000 */
[----:B------:R-:W-:-:S04]  /*8400*/  IMAD.WIDE R74, R3, 0x2, R200 ;  /* 0x00000002034a7825 */ /* 0x000fc800078e02c8 */
[----:B------:R-:W-:Y:S01]  /*8410*/  FADD R86, R37, R86 ;  /* 0x0000005625567221 */ /* 0x000fe20000000000 */
[----:B------:R-:W-:Y:S01]  /*8420*/  IMAD.WIDE R82, R3, 0x2, R198 ;  /* 0x0000000203527825 */ /* 0x000fe200078e02c6 */
[----:B------:R-:W4:Y:S03]  /*8430*/  LDG.E.U16 R75, desc[UR20][R74.64] ;  /* 0x000000144a4b7981 */ /* 0x000f26000c1e1500 */
[----:B------:R-:W-:Y:S01]  /*8440*/  FADD R85, R35, R86 ;  /* 0x0000005623557221 */ /* 0x000fe20000000000 */
[----:B------:R-:W-:-:S04]  /*8450*/  IMAD.WIDE R76, R3, 0x2, R172 ;  /* 0x00000002034c7825 */ /* 0x000fc800078e02ac */
[C---:B------:R-:W-:Y:S01]  /*8460*/  IMAD.WIDE R72, R3.reuse, 0x2, R190 ;  /* 0x0000000203487825 */ /* 0x040fe200078e02be */
[----:B------:R0:W5:Y:S04]  /*8470*/  LDG.E.U16 R68, desc[UR20][R76.64] ;  /* 0x000000144c447981 */ /* 0x000168000c1e1500 */
[----:B------:R1:W2:Y:S01]  /*8480*/  LDG.E.U16 R74, desc[UR20][R82.64] ;  /* 0x00000014524a7981 */ /* 0x0002a2000c1e1500 */
[----:B------:R-:W-:-:S03]  /*8490*/  IMAD.WIDE R80, R3, 0x2, R188 ;  /* 0x0000000203507825 */ /* 0x000fc600078e02bc */
[----:B------:R-:W2:Y:S01]  /*84a0*/  LDG.E.U16 R73, desc[UR20][R72.64] ;  /* 0x0000001448497981 */ /* 0x000ea2000c1e1500 */
[----:B0-----:R-:W-:-:S04]  /*84b0*/  IMAD.WIDE R76, R3, 0x2, R180 ;  /* 0x00000002034c7825 */ /* 0x001fc800078e02b4 */
[----:B-1----:R-:W-:Y:S02]  /*84c0*/  FADD R82, R38, R85 ;  /* 0x0000005526527221 */ /* 0x002fe40000000000 */
[----:B------:R0:W2:Y:S02]  /*84d0*/  LDG.E.U16 R77, desc[UR20][R76.64] ;  /* 0x000000144c4d7981 */ /* 0x0000a4000c1e1500 */
[----:B------:R-:W-:Y:S02]  /*84e0*/  FADD R85, R39, R82 ;  /* 0x0000005227557221 */ /* 0x000fe40000000000 */
[----:B------:R1:W2:Y:S02]  /*84f0*/  LDG.E.U16 R72, desc[UR20][R80.64] ;  /* 0x0000001450487981 */ /* 0x0002a4000c1e1500 */
[----:B0-----:R-:W-:Y:S01]  /*8500*/  FADD R76, R40, R85 ;  /* 0x00000055284c7221 */ /* 0x001fe20000000000 */
[----:B-1----:R-:W-:-:S04]  /*8510*/  IMAD.WIDE R80, R3, 0x2, R194 ;  /* 0x0000000203507825 */ /* 0x002fc800078e02c2 */
[----:B------:R-:W-:Y:S01]  /*8520*/  FADD R85, R41, R76 ;  /* 0x0000004c29557221 */ /* 0x000fe20000000000 */
[----:B------:R-:W-:Y:S01]  /*8530*/  FFMA R84, R94, UR12, -R136 ;  /* 0x0000000c5e547c23 */ /* 0x000fe20008000888 */
[C---:B------:R-:W-:Y:S01]  /*8540*/  IMAD.WIDE R78, R3.reuse, 0x2, R186 ;  /* 0x00000002034e7825 */ /* 0x040fe200078e02ba */
[----:B------:R0:W2:Y:S03]  /*8550*/  LDG.E.U16 R81, desc[UR20][R80.64] ;  /* 0x0000001450517981 */ /* 0x0000a6000c1e1500 */
[----:B------:R-:W-:Y:S01]  /*8560*/  FFMA R92, R92, UR12, -R136 ;  /* 0x0000000c5c5c7c23 */ /* 0x000fe20008000888 */
[----:B------:R-:W-:-:S04]  /*8570*/  IMAD.WIDE R82, R3, 0x2, R204 ;  /* 0x0000000203527825 */ /* 0x000fc800078e02cc */
[----:B------:R-:W-:Y:S01]  /*8580*/  FMUL R84, R84, 1.4426950216293334961 ;  /* 0x3fb8aa3b54547820 */ /* 0x000fe20000400000 */
[----:B------:R1:W2:Y:S01]  /*8590*/  LDG.E.U16 R70, desc[UR20][R78.64] ;  /* 0x000000144e467981 */ /* 0x0002a2000c1e1500 */
[----:B------:R1:W3:Y:S01]  /*85a0*/  MUFU.EX2 R90, R89 ;  /* 0x00000059005a7308 */ /* 0x0002e20000000800 */
[----:B------:R-:W-:Y:S02]  /*85b0*/  IMAD.WIDE R230, R3, 0x2, R178 ;  /* 0x0000000203e67825 */ /* 0x000fe400078e02b2 */
[----:B------:R1:W2:Y:S02]  /*85c0*/  LDG.E.U16 R83, desc[UR20][R82.64] ;  /* 0x0000001452537981 */ /* 0x0002a4000c1e1500 */
[----:B0-----:R-:W-:-:S04]  /*85d0*/  FADD R80, R42, R85 ;  /* 0x000000552a507221 */ /* 0x001fc80000000000 */
[----:B------:R-:W-:Y:S01]  /*85e0*/  FADD R85, R43, R80 ;  /* 0x000000502b557221 */ /* 0x000fe20000000000 */
[----:B-1----:R-:W-:-:S04]  /*85f0*/  IMAD.WIDE R78, R3, 0x2, R184 ;  /* 0x00000002034e7825 */ /* 0x002fc800078e02b8 */
[----:B------:R-:W-:Y:S02]  /*8600*/  FMUL R89, R92, 1.4426950216293334961 ;  /* 0x3fb8aa3b5c597820 */ /* 0x000fe40000400000 */
[----:B------:R0:W-:Y:S01]  /*8610*/  MUFU.EX2 R92, R84 ;  /* 0x00000054005c7308 */ /* 0x0001e20000000800 */
[----:B------:R-:W-:Y:S01]  /*8620*/  FADD R82, R44, R85 ;  /* 0x000000552c527221 */ /* 0x000fe20000000000 */
[C---:B------:R-:W-:Y:S01]  /*8630*/  IMAD.WIDE R228, R3.reuse, 0x2, R182 ;  /* 0x0000000203e47825 */ /* 0x040fe200078e02b6 */
[----:B------:R-:W2:Y:S03]  /*8640*/  LDG.E.U16 R79, desc[UR20][R78.64] ;  /* 0x000000144e4f7981 */ /* 0x000ea6000c1e1500 */
[C---:B------:R-:W-:Y:S01]  /*8650*/  IMAD.WIDE R226, R3.reuse, 0x2, R192 ;  /* 0x0000000203e27825 */ /* 0x040fe200078e02c0 */
[----:B------:R-:W2:Y:S03]  /*8660*/  LDG.E.U16 R80, desc[UR20][R228.64] ;  /* 0x00000014e4507981 */ /* 0x000ea6000c1e1500 */
[----:B0-----:R-:W-:Y:S01]  /*8670*/  IMAD.WIDE R84, R3, 0x2, R202 ;  /* 0x0000000203547825 */ /* 0x001fe200078e02ca */
[----:B------:R0:W2:Y:S05]  /*8680*/  LDG.E.U16 R78, desc[UR20][R230.64] ;  /* 0x00000014e64e7981 */ /* 0x0000aa000c1e1500 */
[----:B------:R-:W2:Y:S01]  /*8690*/  LDG.E.U16 R84, desc[UR20][R84.64] ;  /* 0x0000001454547981 */ /* 0x000ea2000c1e1500 */
[----:B0-----:R-:W-:-:S03]  /*86a0*/  FADD R231, R45, R82 ;  /* 0x000000522de77221 */ /* 0x001fc60000000000 */
[----:B------:R0:W2:Y:S01]  /*86b0*/  LDG.E.U16 R82, desc[UR20][R226.64] ;  /* 0x00000014e2527981 */ /* 0x0000a2000c1e1500 */
[----:B------:R-:W-:Y:S01]  /*86c0*/  FFMA R97, R97, UR12, -R136 ;  /* 0x0000000c61617c23 */ /* 0x000fe20008000888 */
[----:B------:R-:W-:-:S03]  /*86d0*/  FADD R231, R48, R231 ;  /* 0x000000e730e77221 */ /* 0x000fc60000000000 */
[----:B------:R-:W-:Y:S01]  /*86e0*/  FMUL R86, R97, 1.4426950216293334961 ;  /* 0x3fb8aa3b61567820 */ /* 0x000fe20000400000 */
[----:B------:R-:W-:-:S03]  /*86f0*/  FFMA R76, R98, UR12, -R136 ;  /* 0x0000000c624c7c23 */ /* 0x000fc60008000888 */
[----:B------:R1:W-:Y:S01]  /*8700*/  MUFU.EX2 R98, R86 ;  /* 0x0000005600627308 */ /* 0x0003e20000000800 */
[----:B------:R-:W-:Y:S01]  /*8710*/  FMUL R76, R76, 1.4426950216293334961 ;  /* 0x3fb8aa3b4c4c7820 */ /* 0x000fe20000400000 */
[----:B-1----:R-:W-:-:S04]  /*8720*/  FADD R86, R46, R231 ;  /* 0x000000e72e567221 */ /* 0x002fc80000000000 */
[----:B------:R-:W-:Y:S02]  /*8730*/  FADD R86, R49, R86 ;  /* 0x0000005631567221 */ /* 0x000fe40000000000 */
[----:B------:R1:W-:Y:S02]  /*8740*/  MUFU.EX2 R97, R76 ;  /* 0x0000004c00617308 */ /* 0x0003e40000000800 */
[----:B0-----:R-:W-:-:S04]  /*8750*/  FADD R227, R47, R86 ;  /* 0x000000562fe37221 */ /* 0x001fc80000000000 */
[----:B-1----:R-:W-:-:S04]  /*8760*/  FADD R76, R50, R227 ;  /* 0x000000e3324c7221 */ /* 0x002fc80000000000 */
[----:B------:R-:W-:-:S04]  /*8770*/  FADD R85, R51, R76 ;  /* 0x0000004c33557221 */ /* 0x000fc80000000000 */
[----:B------:R-:W-:-:S04]  /*8780*/  FADD R85, R54, R85 ;  /* 0x0000005536557221 */ /* 0x000fc80000000000 */
[----:B------:R-:W-:-:S04]  /*8790*/  FADD R76, R52, R85 ;  /* 0x00000055344c7221 */ /* 0x000fc80000000000 */
[----:B------:R-:W-:-:S04]  /*87a0*/  FADD R76, R55, R76 ;  /* 0x0000004c374c7221 */ /* 0x000fc80000000000 */
[----:B------:R-:W-:Y:S01]  /*87b0*/  FADD R85, R53, R76 ;  /* 0x0000004c35557221 */ /* 0x000fe20000000000 */
[----:B------:R-:W-:-:S03]  /*87c0*/  FFMA R99, R99, UR12, -R136 ;  /* 0x0000000c63637c23 */ /* 0x000fc60008000888 */
[----:B------:R-:W-:Y:S01]  /*87d0*/  FADD R85, R58, R85 ;  /* 0x000000553a557221 */ /* 0x000fe20000000000 */
[----:B------:R-:W-:-:S03]  /*87e0*/  FMUL R99, R99, 1.4426950216293334961 ;  /* 0x3fb8aa3b63637820 */ /* 0x000fc60000400000 */
[----:B------:R-:W-:Y:S01]  /*87f0*/  FADD R76, R56, R85 ;  /* 0x00000055384c7221 */ /* 0x000fe20000000000 */
[----:B------:R-:W-:-:S03]  /*8800*/  FFMA R105, R105, UR12, -R136 ;  /* 0x0000000c69697c23 */ /* 0x000fc60008000888 */
[----:B------:R-:W-:Y:S01]  /*8810*/  FADD R86, R59, R76 ;  /* 0x0000004c3b567221 */ /* 0x000fe20000000000 */
[----:B------:R0:W-:Y:S01]  /*8820*/  MUFU.EX2 R224, R99 ;  /* 0x0000006300e07308 */ /* 0x0001e20000000800 */
[--C-:B------:R-:W-:Y:S01]  /*8830*/  FFMA R76, R106, UR12, -R136.reuse ;  /* 0x0000000c6a4c7c23 */ /* 0x100fe20008000888 */
[----:B------:R-:W-:Y:S01]  /*8840*/  FFMA R93, R93, UR12, -R136 ;  /* 0x0000000c5d5d7c23 */ /* 0x000fe20008000888 */
[----:B------:R-:W-:Y:S02]  /*8850*/  FMUL R85, R105, 1.4426950216293334961 ;  /* 0x3fb8aa3b69557820 */ /* 0x000fe40000400000 */
[----:B------:R-:W-:Y:S01]  /*8860*/  FMUL R105, R76, 1.4426950216293334961 ;  /* 0x3fb8aa3b4c697820 */ /* 0x000fe20000400000 */
[----:B0-----:R-:W-:Y:S01]  /*8870*/  FADD R99, R57, R86 ;  /* 0x0000005639637221 */ /* 0x001fe20000000000 */
[----:B------:R-:W-:-:S03]  /*8880*/  FMUL R93, R93, 1.4426950216293334961 ;  /* 0x3fb8aa3b5d5d7820 */ /* 0x000fc60000400000 */
[----:B------:R-:W-:Y:S01]  /*8890*/  FADD R76, R60, R99 ;  /* 0x000000633c4c7221 */ /* 0x000fe20000000000 */
[----:B------:R-:W-:Y:S01]  /*88a0*/  FFMA R96, R96, UR12, -R136 ;  /* 0x0000000c60607c23 */ /* 0x000fe20008000888 */
[----:B------:R0:W-:Y:S02]  /*88b0*/  MUFU.EX2 R94, R93 ;  /* 0x0000005d005e7308 */ /* 0x0001e40000000800 */
[----:B------:R-:W-:Y:S01]  /*88c0*/  FADD R99, R61, R76 ;  /* 0x0000004c3d637221 */ /* 0x000fe20000000000 */
[----:B0-----:R-:W-:-:S03]  /*88d0*/  FMUL R93, R96, 1.4426950216293334961 ;  /* 0x3fb8aa3b605d7820 */ /* 0x001fc60000400000 */
[----:B------:R-:W-:Y:S02]  /*88e0*/  FADD R96, R62, R99 ;  /* 0x000000633e607221 */ /* 0x000fe40000000000 */
[----:B------:R0:W-:Y:S01]  /*88f0*/  MUFU.EX2 R106, R85 ;  /* 0x00000055006a7308 */ /* 0x0001e20000000800 */
[--C-:B------:R-:W-:Y:S01]  /*8900*/  FFMA R107, R107, UR12, -R136.reuse ;  /* 0x0000000c6b6b7c23 */ /* 0x100fe20008000888 */
[----:B------:R-:W-:Y:S01]  /*8910*/  FFMA R76, R108, UR12, -R136 ;  /* 0x0000000c6c4c7c23 */ /* 0x000fe20008000888 */
[----:B0-----:R-:W-:Y:S02]  /*8920*/  FADD R85, R63, R96 ;  /* 0x000000603f557221 */ /* 0x001fe40000000000 */
[----:B------:R-:W-:Y:S02]  /*8930*/  FMUL R86, R107, 1.4426950216293334961 ;  /* 0x3fb8aa3b6b567820 */ /* 0x000fe40000400000 */
[----:B------:R-:W-:Y:S01]  /*8940*/  FADD R85, R66, R85 ;  /* 0x0000005542557221 */ /* 0x000fe20000000000 */
[----:B------:R-:W-:-:S03]  /*8950*/  FMUL R107, R76, 1.4426950216293334961 ;  /* 0x3fb8aa3b4c6b7820 */ /* 0x000fc60000400000 */
[----:B------:R-:W-:-:S04]  /*8960*/  FADD R76, R64, R85 ;  /* 0x00000055404c7221 */ /* 0x000fc80000000000 */
[----:B------:R-:W-:Y:S01]  /*8970*/  FADD R96, R67, R76 ;  /* 0x0000004c43607221 */ /* 0x000fe20000000000 */
[----:B------:R-:W-:-:S03]  /*8980*/  FFMA R109, R109, UR12, -R136 ;  /* 0x0000000c6d6d7c23 */ /* 0x000fc60008000888 */
[----:B------:R-:W-:Y:S01]  /*8990*/  FADD R99, R65, R96 ;  /* 0x0000006041637221 */ /* 0x000fe20000000000 */
[----:B------:R-:W-:Y:S01]  /*89a0*/  FFMA R76, R110, UR12, -R136 ;  /* 0x0000000c6e4c7c23 */ /* 0x000fe20008000888 */
[----:B------:R-:W-:Y:S02]  /*89b0*/  FMUL R85, R109, 1.4426950216293334961 ;  /* 0x3fb8aa3b6d557820 */ /* 0x000fe40000400000 */
[----:B------:R-:W-:Y:S01]  /*89c0*/  FADD R99, R208, R99 ;  /* 0x00000063d0637221 */ /* 0x000fe20000000000 */
[----:B------:R-:W-:-:S03]  /*89d0*/  FMUL R109, R76, 1.4426950216293334961 ;  /* 0x3fb8aa3b4c6d7820 */ /* 0x000fc60000400000 */
[----:B------:R-:W-:Y:S01]  /*89e0*/  FADD R76, R206, R99 ;  /* 0x00000063ce4c7221 */ /* 0x000fe20000000000 */
[----:B------:R0:W-:Y:S03]  /*89f0*/  MUFU.EX2 R110, R85 ;  /* 0x00000055006e7308 */ /* 0x0001e60000000800 */
[----:B------:R-:W-:Y:S01]  /*8a00*/  FADD R96, R211, R76 ;  /* 0x0000004cd3607221 */ /* 0x000fe20000000000 */
[--C-:B------:R-:W-:Y:S01]  /*8a10*/  FFMA R111, R111, UR12, -R136.reuse ;  /* 0x0000000c6f6f7c23 */ /* 0x100fe20008000888 */
[----:B------:R-:W-:Y:S02]  /*8a20*/  FFMA R76, R112, UR12, -R136 ;  /* 0x0000000c704c7c23 */ /* 0x000fe40008000888 */
[----:B0-----:R-:W-:Y:S01]  /*8a30*/  FADD R85, R209, R96 ;  /* 0x00000060d1557221 */ /* 0x001fe20000000000 */
[----:B------:R0:W-:Y:S03]  /*8a40*/  MUFU.EX2 R108, R86 ;  /* 0x00000056006c7308 */ /* 0x0001e60000000800 */
[----:B------:R-:W-:Y:S01]  /*8a50*/  FADD R85, R212, R85 ;  /* 0x00000055d4557221 */ /* 0x000fe20000000000 */
[----:B0-----:R-:W-:Y:S01]  /*8a60*/  FMUL R86, R111, 1.4426950216293334961 ;  /* 0x3fb8aa3b6f567820 */ /* 0x001fe20000400000 */
[----:B------:R-:W-:-:S02]  /*8a70*/  FMUL R111, R76, 1.4426950216293334961 ;  /* 0x3fb8aa3b4c6f7820 */ /* 0x000fc40000400000 */
[----:B------:R-:W-:-:S04]  /*8a80*/  FADD R76, R210, R85 ;  /* 0x00000055d24c7221 */ /* 0x000fc80000000000 */
[----:B------:R-:W-:-:S04]  /*8a90*/  FADD R96, R215, R76 ;  /* 0x0000004cd7607221 */ /* 0x000fc80000000000 */
[----:B------:R-:W-:Y:S01]  /*8aa0*/  FADD R99, R213, R96 ;  /* 0x00000060d5637221 */ /* 0x000fe20000000000 */
[----:B------:R0:W-:Y:S03]  /*8ab0*/  MUFU.EX2 R112, R86 ;  /* 0x0000005600707308 */ /* 0x0001e60000000800 */
[----:B------:R-:W-:-:S04]  /*8ac0*/  FADD R99, R216, R99 ;  /* 0x00000063d8637221 */ /* 0x000fc80000000000 */
[----:B0-----:R-:W-:-:S04]  /*8ad0*/  FADD R86, R214, R99 ;  /* 0x00000063d6567221 */ /* 0x001fc80000000000 */
        /* <DEDUP_REMOVED lines=8> */
[----:B------:R-:W-:Y:S02]  /*8b60*/  FFMA R91, R91, UR12, -R136 ;  /* 0x0000000c5b5b7c23 */ /* 0x000fe40008000888 */
[----:B0-----:R-:W-:-:S04]  /*8b70*/  FADD R85, R221, R86 ;  /* 0x00000056dd557221 */ /* 0x001fc80000000000 */
[----:B------:R-:W-:Y:S01]  /*8b80*/  FADD R86, R196, R85 ;  /* 0x00000055c4567221 */ /* 0x000fe20000000000 */
[----:B------:R-:W-:-:S03]  /*8b90*/  FMUL R91, R91, 1.4426950216293334961 ;  /* 0x3fb8aa3b5b5b7820 */ /* 0x000fc60000400000 */
[----:B------:R-:W-:Y:S01]  /*8ba0*/  FADD R85, R223, R86 ;  /* 0x00000056df557221 */ /* 0x000fe20000000000 */
[----:B------:R-:W0:Y:S03]  /*8bb0*/  MUFU.EX2 R88, R88 ;  /* 0x0000005800587308 */ /* 0x000e260000000800 */
[----:B------:R-:W-:-:S04]  /*8bc0*/  FADD R86, R222, R85 ;  /* 0x00000055de567221 */ /* 0x000fc80000000000 */
[----:B------:R-:W-:Y:S01]  /*8bd0*/  FADD R86, R225, R86 ;  /* 0x00000056e1567221 */ /* 0x000fe20000000000 */
[----:B------:R-:W1:Y:S01]  /*8be0*/  MUFU.EX2 R91, R91 ;  /* 0x0000005b005b7308 */ /* 0x000e620000000800 */
[----:B------:R-:W-:Y:S02]  /*8bf0*/  FFMA R95, R95, UR12, -R136 ;  /* 0x0000000c5f5f7c23 */ /* 0x000fe40008000888 */
[----:B------:R-:W-:-:S05]  /*8c00*/  FADD R99, R87, R86 ;  /* 0x0000005657637221 */ /* 0x000fca0000000000 */
[----:B------:R-:W4:Y:S01]  /*8c10*/  MUFU.EX2 R89, R89 ;  /* 0x0000005900597308 */ /* 0x000f220000000800 */
[----:B---3--:R-:W-:Y:S01]  /*8c20*/  FADD R99, R90, R99 ;  /* 0x000000635a637221 */ /* 0x008fe20000000000 */
[----:B------:R-:W-:Y:S01]  /*8c30*/  FMUL R95, R95, 1.4426950216293334961 ;  /* 0x3fb8aa3b5f5f7820 */ /* 0x000fe20000400000 */
[----:B------:R-:W-:Y:S02]  /*8c40*/  F2FP.F16.F32.PACK_AB R6, R7, R6 ;  /* 0x000000060706723e */ /* 0x000fe400000000ff */
[----:B------:R-:W-:Y:S01]  /*8c50*/  F2FP.F16.F32.PACK_AB R7, R12, R9 ;  /* 0x000000090c07723e */ /* 0x000fe200000000ff */
[----:B0-----:R-:W-:Y:S01]  /*8c60*/  FADD R12, R88, R99 ;  /* 0x00000063580c7221 */ /* 0x001fe20000000000 */
[----:B------:R-:W-:Y:S01]  /*8c70*/  F2FP.F16.F32.PACK_AB R5, R8, R5 ;  /* 0x000000050805723e */ /* 0x000fe200000000ff */
[----:B------:R-:W0:Y:S01]  /*8c80*/  MUFU.EX2 R95, R95 ;  /* 0x0000005f005f7308 */ /* 0x000e220000000800 */
[----:B------:R-:W-:Y:S02]  /*8c90*/  F2FP.F16.F32.PACK_AB R8, R13, R10 ;  /* 0x0000000a0d08723e */ /* 0x000fe400000000ff */
[----:B------:R-:W-:Y:S01]  /*8ca0*/  F2FP.F16.F32.PACK_AB R10, R17, R14 ;  /* 0x0000000e110a723e */ /* 0x000fe200000000ff */
[----:B-1----:R-:W-:Y:S01]  /*8cb0*/  FADD R14, R91, R12 ;  /* 0x0000000c5b0e7221 */ /* 0x002fe20000000000 */
[----:B------:R-:W-:-:S02]  /*8cc0*/  F2FP.F16.F32.PACK_AB R9, R16, R11 ;  /* 0x0000000b1009723e */ /* 0x000fc400000000ff */
[----:B------:R-:W-:Y:S01]  /*8cd0*/  F2FP.F16.F32.PACK_AB R11, R18, R15 ;  /* 0x0000000f120b723e */ /* 0x000fe200000000ff */
[----:B------:R-:W1:Y:S01]  /*8ce0*/  MUFU.EX2 R93, R93 ;  /* 0x0000005d005d7308 */ /* 0x000e620000000800 */
[----:B----4-:R-:W-:Y:S01]  /*8cf0*/  FADD R15, R89, R14 ;  /* 0x0000000e590f7221 */ /* 0x010fe20000000000 */
[----:B------:R-:W-:-:S03]  /*8d00*/  FFMA R100, R100, UR12, -R136 ;  /* 0x0000000c64647c23 */ /* 0x000fc60008000888 */
[----:B------:R-:W-:Y:S01]  /*8d10*/  FADD R17, R94, R15 ;  /* 0x0000000f5e117221 */ /* 0x000fe20000000000 */
[----:B------:R-:W-:Y:S01]  /*8d20*/  F2FP.F16.F32.PACK_AB R13, R23, R20 ;  /* 0x00000014170d723e */ /* 0x000fe200000000ff */
[----:B------:R-:W-:Y:S02]  /*8d30*/  FMUL R100, R100, 1.4426950216293334961 ;  /* 0x3fb8aa3b64647820 */ /* 0x000fe40000400000 */
[----:B------:R-:W-:Y:S01]  /*8d40*/  FADD R20, R92, R17 ;  /* 0x000000115c147221 */ /* 0x000fe20000000000 */
[--C-:B------:R-:W-:Y:S01]  /*8d50*/  FFMA R101, R101, UR12, -R136.reuse ;  /* 0x0000000c65657c23 */ /* 0x100fe20008000888 */
[----:B------:R-:W-:Y:S01]  /*8d60*/  F2FP.F16.F32.PACK_AB R12, R22, R19 ;  /* 0x00000013160c723e */ /* 0x000fe200000000ff */
[----:B------:R-:W-:Y:S01]  /*8d70*/  FFMA R102, R102, UR12, -R136 ;  /* 0x0000000c66667c23 */ /* 0x000fe20008000888 */
[----:B0-----:R-:W-:Y:S01]  /*8d80*/  FADD R22, R95, R20 ;  /* 0x000000145f167221 */ /* 0x001fe20000000000 */
[----:B------:R-:W0:Y:S01]  /*8d90*/  MUFU.EX2 R100, R100 ;  /* 0x0000006400647308 */ /* 0x000e220000000800 */
[----:B------:R-:W-:Y:S01]  /*8da0*/  FMUL R101, R101, 1.4426950216293334961 ;  /* 0x3fb8aa3b65657820 */ /* 0x000fe20000400000 */
[----:B------:R-:W-:Y:S01]  /*8db0*/  FMUL R102, R102, 1.4426950216293334961 ;  /* 0x3fb8aa3b66667820 */ /* 0x000fe20000400000 */
[----:B-1----:R-:W-:Y:S01]  /*8dc0*/  FADD R23, R93, R22 ;  /* 0x000000165d177221 */ /* 0x002fe20000000000 */
[--C-:B------:R-:W-:Y:S01]  /*8dd0*/  FFMA R103, R103, UR12, -R136.reuse ;  /* 0x0000000c67677c23 */ /* 0x100fe20008000888 */
[----:B------:R-:W-:Y:S01]  /*8de0*/  F2FP.F16.F32.PACK_AB R16, R29, R26 ;  /* 0x0000001a1d10723e */ /* 0x000fe200000000ff */
[----:B------:R-:W-:Y:S01]  /*8df0*/  FFMA R104, R104, UR12, -R136 ;  /* 0x0000000c68687c23 */ /* 0x000fe20008000888 */
[----:B------:R-:W-:Y:S01]  /*8e00*/  FADD R26, R98, R23 ;  /* 0x00000017621a7221 */ /* 0x000fe20000000000 */
[----:B------:R-:W1:Y:S01]  /*8e10*/  MUFU.EX2 R227, R101 ;  /* 0x0000006500e37308 */ /* 0x000e620000000800 */
[----:B------:R-:W-:Y:S01]  /*8e20*/  FMUL R229, R103, 1.4426950216293334961 ;  /* 0x3fb8aa3b67e57820 */ /* 0x000fe20000400000 */
[----:B------:R-:W-:Y:S01]  /*8e30*/  F2FP.F16.F32.PACK_AB R17, R30, R27 ;  /* 0x0000001b1e11723e */ /* 0x000fe200000000ff */
[----:B------:R-:W-:Y:S01]  /*8e40*/  FADD R27, R97, R26 ;  /* 0x0000001a611b7221 */ /* 0x000fe20000000000 */
[----:B------:R-:W-:-:S04]  /*8e50*/  FMUL R103, R104, 1.4426950216293334961 ;  /* 0x3fb8aa3b68677820 */ /* 0x000fc80000400000 */
[----:B------:R-:W3:Y:S01]  /*8e60*/  MUFU.EX2 R102, R102 ;  /* 0x0000006600667308 */ /* 0x000ee20000000800 */
[----:B------:R-:W-:Y:S01]  /*8e70*/  FADD R29, R224, R27 ;  /* 0x0000001be01d7221 */ /* 0x000fe20000000000 */
[----:B------:R-:W-:-:S06]  /*8e80*/  F2FP.F16.F32.PACK_AB R18, R32, R31 ;  /* 0x0000001f2012723e */ /* 0x000fcc00000000ff */
[----:B------:R-:W4:Y:S01]  /*8e90*/  MUFU.EX2 R229, R229 ;  /* 0x000000e500e57308 */ /* 0x000f220000000800 */
[----:B0-----:R-:W-:Y:S01]  /*8ea0*/  FADD R32, R100, R29 ;  /* 0x0000001d64207221 */ /* 0x001fe20000000000 */
[----:B------:R-:W-:-:S06]  /*8eb0*/  F2FP.F16.F32.PACK_AB R19, R36, R33 ;  /* 0x000000212413723e */ /* 0x000fcc00000000ff */
[----:B------:R-:W0:Y:S01]  /*8ec0*/  MUFU.EX2 R103, R103 ;  /* 0x0000006700677308 */ /* 0x000e220000000800 */
[----:B-1----:R-:W-:Y:S01]  /*8ed0*/  FADD R33, R227, R32 ;  /* 0x00000020e3217221 */ /* 0x002fe20000000000 */
[----:B------:R-:W-:-:S03]  /*8ee0*/  F2FP.F16.F32.PACK_AB R14, R24, R21 ;  /* 0x00000015180e723e */ /* 0x000fc600000000ff */
[----:B---3--:R-:W-:-:S03]  /*8ef0*/  FADD R36, R102, R33 ;  /* 0x0000002166247221 */ /* 0x008fc60000000000 */
[----:B------:R-:W1:Y:S01]  /*8f00*/  MUFU.EX2 R105, R105 ;  /* 0x0000006900697308 */ /* 0x000e620000000800 */
[----:B------:R-:W-:Y:S01]  /*8f10*/  F2FP.F16.F32.PACK_AB R21, R38, R35 ;  /* 0x000000232615723e */ /* 0x000fe200000000ff */
[----:B----4-:R-:W-:Y:S01]  /*8f20*/  FADD R38, R229, R36 ;  /* 0x00000024e5267221 */ /* 0x010fe20000000000 */
[----:B------:R-:W-:-:S05]  /*8f30*/  F2FP.F16.F32.PACK_AB R22, R40, R39 ;  /* 0x000000272816723e */ /* 0x000fca00000000ff */
[----:B------:R-:W3:Y:S01]  /*8f40*/  MUFU.EX2 R107, R107 ;  /* 0x0000006b006b7308 */ /* 0x000ee20000000800 */
[----:B0-----:R-:W-:Y:S01]  /*8f50*/  FADD R39, R103, R38 ;  /* 0x0000002667277221 */ /* 0x001fe20000000000 */
[----:B------:R-:W-:-:S03]  /*8f60*/  F2FP.F16.F32.PACK_AB R23, R42, R41 ;  /* 0x000000292a17723e */ /* 0x000fc600000000ff */
[----:B------:R-:W-:Y:S01]  /*8f70*/  FADD R42, R106, R39 ;  /* 0x000000276a2a7221 */ /* 0x000fe20000000000 */
[----:B------:R-:W-:-:S03]  /*8f80*/  F2FP.F16.F32.PACK_AB R24, R44, R43 ;  /* 0x0000002b2c18723e */ /* 0x000fc600000000ff */
[----:B-1----:R-:W-:Y:S01]  /*8f90*/  FADD R43, R105, R42 ;  /* 0x0000002a692b7221 */ /* 0x002fe20000000000 */
[----:B------:R-:W0:Y:S01]  /*8fa0*/  MUFU.EX2 R109, R109 ;  /* 0x0000006d006d7308 */ /* 0x000e220000000800 */
[--C-:B------:R-:W-:Y:S01]  /*8fb0*/  FFMA R113, R113, UR12, -R136.reuse ;  /* 0x0000000c71717c23 */ /* 0x100fe20008000888 */
[----:B------:R-:W-:Y:S01]  /*8fc0*/  F2FP.F16.F32.PACK_AB R26, R49, R46 ;  /* 0x0000002e311a723e */ /* 0x000fe200000000ff */
[----:B------:R-:W-:Y:S01]  /*8fd0*/  FADD R46, R108, R43 ;  /* 0x0000002b6c2e7221 */ /* 0x000fe20000000000 */
[----:B------:R-:W-:Y:S01]  /*8fe0*/  F2FP.F16.F32.PACK_AB R27, R50, R47 ;  /* 0x0000002f321b723e */ /* 0x000fe200000000ff */
[----:B------:R-:W-:Y:S01]  /*8ff0*/  FMUL R113, R113, 1.4426950216293334961 ;  /* 0x3fb8aa3b71717820 */ /* 0x000fe20000400000 */
[----:B------:R-:W-:Y:S01]  /*9000*/  FMUL R76, R76, 1.4426950216293334961 ;  /* 0x3fb8aa3b4c4c7820 */ /* 0x000fe20000400000 */
[----:B------:R-:W-:Y:S01]  /*9010*/  FFMA R117, R117, UR12, -R136 ;  /* 0x0000000c75757c23 */ /* 0x000fe20008000888 */
[----:B---3--:R-:W-:Y:S01]  /*9020*/  FADD R47, R107, R46 ;  /* 0x0000002e6b2f7221 */ /* 0x008fe20000000000 */
        /* <DEDUP_REMOVED lines=14> */
[----:B------:R-:W-:Y:S01]  /*9110*/  FFMA R131, R131, UR12, -R136 ;  /* 0x0000000c83837c23 */ /* 0x000fe20008000888 */
[----:B------:R-:W1:Y:S01]  /*9120*/  MUFU.EX2 R111, R111 ;  /* 0x0000006f006f7308 */ /* 0x000e620000000800 */
[----:B------:R-:W-:Y:S01]  /*9130*/  FADD R50, R110, R47 ;  /* 0x0000002f6e327221 */ /* 0x000fe20000000000 */
[----:B------:R-:W-:Y:S01]  /*9140*/  FMUL R104, R116, 1.4426950216293334961 ;  /* 0x3fb8aa3b74687820 */ /* 0x000fe20000400000 */
[----:B------:R-:W-:Y:S01]  /*9150*/  FMUL R85, R119, 1.4426950216293334961 ;  /* 0x3fb8aa3b77557820 */ /* 0x000fe20000400000 */
[----:B------:R-:W-:Y:S01]  /*9160*/  FMUL R86, R120, 1.4426950216293334961 ;  /* 0x3fb8aa3b78567820 */ /* 0x000fe20000400000 */
[----:B------:R-:W-:Y:S01]  /*9170*/  FMUL R101, R121, 1.4426950216293334961 ;  /* 0x3fb8aa3b79657820 */ /* 0x000fe20000400000 */
[----:B------:R-:W-:-:S02]  /*9180*/  F2FP.F16.F32.PACK_AB R46, R90, R87 ;  /* 0x000000575a2e723e */ /* 0x000fc400000000ff */
[----:B------:R3:W4:Y:S01]  /*9190*/  MUFU.EX2 R114, R113 ;  /* 0x0000007100727308 */ /* 0x0007220000000800 */
[----:B------:R-:W-:Y:S01]  /*91a0*/  F2FP.F16.F32.PACK_AB R47, R91, R88 ;  /* 0x000000585b2f723e */ /* 0x000fe200000000ff */
[----:B------:R-:W-:Y:S01]  /*91b0*/  FMUL R120, R124, 1.4426950216293334961 ;  /* 0x3fb8aa3b7c787820 */ /* 0x000fe20000400000 */
[----:B------:R-:W-:Y:S01]  /*91c0*/  FMUL R99, R125, 1.4426950216293334961 ;  /* 0x3fb8aa3b7d637820 */ /* 0x000fe20000400000 */
[----:B------:R-:W-:Y:S01]  /*91d0*/  FMUL R116, R126, 1.4426950216293334961 ;  /* 0x3fb8aa3b7e747820 */ /* 0x000fe20000400000 */
[----:B------:R-:W-:Y:S01]  /*91e0*/  FMUL R119, R127, 1.4426950216293334961 ;  /* 0x3fb8aa3b7f777820 */ /* 0x000fe20000400000 */
[----:B------:R-:W-:Y:S02]  /*91f0*/  FMUL R121, R128, 1.4426950216293334961 ;  /* 0x3fb8aa3b80797820 */ /* 0x000fe40000400000 */
[----:B------:R0:W1:Y:S01]  /*9200*/  MUFU.EX2 R96, R76 ;  /* 0x0000004c00607308 */ /* 0x0000620000000800 */
[----:B---3--:R-:W-:Y:S01]  /*9210*/  FMUL R113, R117, 1.4426950216293334961 ;  /* 0x3fb8aa3b75717820 */ /* 0x008fe20000400000 */
[----:B------:R-:W-:Y:S01]  /*9220*/  FMUL R117, R122, 1.4426950216293334961 ;  /* 0x3fb8aa3b7a757820 */ /* 0x000fe20000400000 */
[----:B------:R-:W-:Y:S01]  /*9230*/  FMUL R122, R129, 1.4426950216293334961 ;  /* 0x3fb8aa3b817a7820 */ /* 0x000fe20000400000 */
[----:B------:R-:W-:Y:S01]  /*9240*/  FMUL R87, R130, 1.4426950216293334961 ;  /* 0x3fb8aa3b82577820 */ /* 0x000fe20000400000 */
[----:B------:R-:W-:Y:S01]  /*9250*/  FMUL R88, R131, 1.4426950216293334961 ;  /* 0x3fb8aa3b83587820 */ /* 0x000fe20000400000 */
[----:B0-----:R-:W-:Y:S01]  /*9260*/  FMUL R76, R118, 1.4426950216293334961 ;  /* 0x3fb8aa3b764c7820 */ /* 0x001fe20000400000 */
[----:B------:R-:W-:Y:S01]  /*9270*/  FMUL R118, R123, 1.4426950216293334961 ;  /* 0x3fb8aa3b7b767820 */ /* 0x000fe20000400000 */
[----:B------:R-:W-:Y:S01]  /*9280*/  F2FP.F16.F32.PACK_AB R15, R28, R25 ;  /* 0x000000191c0f723e */ /* 0x000fe200000000ff */
[----:B------:R-:W-:Y:S01]  /*9290*/  MUFU.EX2 R104, R104 ;  /* 0x0000006800687308 */ /* 0x000fe20000000800 */
[----:B------:R-:W-:Y:S01]  /*92a0*/  F2FP.F16.F32.PACK_AB R28, R54, R51 ;  /* 0x00000033361c723e */ /* 0x000fe200000000ff */
[----:B------:R-:W-:-:S06]  /*92b0*/  FADD R51, R109, R50 ;  /* 0x000000326d337221 */ /* 0x000fcc0000000000 */
[----:B------:R-:W0:Y:S01]  /*92c0*/  MUFU.EX2 R113, R113 ;  /* 0x0000007100717308 */ /* 0x000e220000000800 */
[----:B------:R-:W-:-:S07]  /*92d0*/  FADD R54, R112, R51 ;  /* 0x0000003370367221 */ /* 0x000fce0000000000 */
[----:B------:R-:W-:Y:S01]  /*92e0*/  MUFU.EX2 R76, R76 ;  /* 0x0000004c004c7308 */ /* 0x000fe20000000800 */
[----:B------:R-:W-:-:S07]  /*92f0*/  F2FP.F16.F32.PACK_AB R32, R60, R57 ;  /* 0x000000393c20723e */ /* 0x000fce00000000ff */
[----:B------:R-:W3:Y:S08]  /*9300*/  MUFU.EX2 R85, R85 ;  /* 0x0000005500557308 */ /* 0x000ef00000000800 */
[----:B------:R-:W-:Y:S08]  /*9310*/  MUFU.EX2 R86, R86 ;  /* 0x0000005600567308 */ /* 0x000ff00000000800 */
[----:B------:R-:W0:Y:S08]  /*9320*/  MUFU.EX2 R101, R101 ;  /* 0x0000006500657308 */ /* 0x000e300000000800 */
        /* <DEDUP_REMOVED lines=9> */
[----:B------:R-:W0:Y:S01]  /*93c0*/  MUFU.EX2 R88, R88 ;  /* 0x0000005800587308 */ /* 0x000e220000000800 */
[----:B-1----:R-:W-:Y:S01]  /*93d0*/  FADD R57, R111, R54 ;  /* 0x000000366f397221 */ /* 0x002fe20000000000 */
[----:B------:R-:W-:-:S03]  /*93e0*/  F2FP.F16.F32.PACK_AB R25, R48, R45 ;  /* 0x0000002d3019723e */ /* 0x000fc600000000ff */
[----:B----4-:R-:W-:Y:S01]  /*93f0*/  FADD R60, R114, R57 ;  /* 0x00000039723c7221 */ /* 0x010fe20000000000 */
[----:B------:R-:W-:Y:S02]  /*9400*/  F2FP.F16.F32.PACK_AB R20, R37, R34 ;  /* 0x000000222514723e */ /* 0x000fe400000000ff */
[----:B------:R-:W-:Y:S01]  /*9410*/  F2FP.F16.F32.PACK_AB R48, R94, R89 ;  /* 0x000000595e30723e */ /* 0x000fe200000000ff */
[----:B------:R-:W-:Y:S01]  /*9420*/  FADD R89, R115, R60 ;  /* 0x0000003c73597221 */ /* 0x000fe20000000000 */
        /* <DEDUP_REMOVED lines=28> */
[----:B0-----:R-:W-:Y:S02]  /*95f0*/  F2FP.F16.F32.PACK_AB R60, R113, R104 ;  /* 0x00000068713c723e */ /* 0x001fe400000000ff */
[----:B---3--:R-:W-:Y:S02]  /*9600*/  F2FP.F16.F32.PACK_AB R61, R85, R76 ;  /* 0x0000004c553d723e */ /* 0x008fe400000000ff */
[----:B------:R-:W-:Y:S02]  /*9610*/  F2FP.F16.F32.PACK_AB R62, R101, R86 ;  /* 0x00000056653e723e */ /* 0x000fe400000000ff */
[----:B------:R-:W-:Y:S02]  /*9620*/  F2FP.F16.F32.PACK_AB R63, R118, R117 ;  /* 0x00000075763f723e */ /* 0x000fe400000000ff */
[----:B------:R-:W-:Y:S02]  /*9630*/  F2FP.F16.F32.PACK_AB R64, R99, R120 ;  /* 0x000000786340723e */ /* 0x000fe400000000ff */
[----:B------:R-:W-:-:S02]  /*9640*/  F2FP.F16.F32.PACK_AB R65, R119, R116 ;  /* 0x000000747741723e */ /* 0x000fc400000000ff */
[----:B------:R-:W-:Y:S02]  /*9650*/  F2FP.F16.F32.PACK_AB R66, R122, R121 ;  /* 0x000000797a42723e */ /* 0x000fe400000000ff */
[----:B------:R-:W-:Y:S01]  /*9660*/  F2FP.F16.F32.PACK_AB R67, R88, R87 ;  /* 0x000000575843723e */ /* 0x000fe200000000ff */
[----:B--2---:R0:W-:Y:S04]  /*9670*/  STS.U16 [R132+UR5+0x8000], R69 ;  /* 0x0080004584007988 */ /* 0x0041e80008000405 */
[----:B------:R0:W-:Y:S04]  /*9680*/  STS.U16 [R132+UR5+0x8400], R71 ;  /* 0x0084004784007988 */ /* 0x0001e80008000405 */
[----:B------:R0:W-:Y:S04]  /*9690*/  STS.U16 [R132+UR5+0x8800], R73 ;  /* 0x0088004984007988 */ /* 0x0001e80008000405 */
[----:B------:R0:W-:Y:S04]  /*96a0*/  STS.U16 [R132+UR5+0x8c00], R75 ;  /* 0x008c004b84007988 */ /* 0x0001e80008000405 */
[----:B-----5:R0:W-:Y:S04]  /*96b0*/  STS.U16 [R135+UR5+0x8100], R68 ;  /* 0x0081004487007988 */ /* 0x0201e80008000405 */
[----:B------:R0:W-:Y:S04]  /*96c0*/  STS.U16 [R135+UR5+0x8500], R70 ;  /* 0x0085004687007988 */ /* 0x0001e80008000405 */
[----:B------:R0:W-:Y:S04]  /*96d0*/  STS.U16 [R135+UR5+0x8900], R72 ;  /* 0x0089004887007988 */ /* 0x0001e80008000405 */
[----:B------:R0:W-:Y:S01]  /*96e0*/  STS.U16 [R135+UR5+0x8d00], R74 ;  /* 0x008d004a87007988 */ /* 0x0001e20008000405 */
[----:B------:R1:W-:Y:S03]  /*96f0*/  STTM.x64 tmem[UR14], R4 ;  /* 0x00000004000079ed */ /* 0x0003e6000834000e */
        /* <DEDUP_REMOVED lines=11> */
[----:B------:R-:W-:-:S04]  /*97b0*/  FADD R89, R96, R89 ;  /* 0x0000005960597221 */ /* 0x000fc80000000000 */
[----:B------:R-:W-:Y:S01]  /*97c0*/  FADD R104, R104, R89 ;  /* 0x0000005968687221 */ /* 0x000fe20000000000 */
[----:B------:R-:W-:-:S03]  /*97d0*/  NOP ;  /* 0x0000000000007918 */ /* 0x000fc60000000000 */
[----:B------:R-:W-:-:S04]  /*97e0*/  FADD R113, R113, R104 ;  /* 0x0000006871717221 */ /* 0x000fc80000000000 */
[----:B------:R-:W-:-:S04]  /*97f0*/  FADD R76, R76, R113 ;  /* 0x000000714c4c7221 */ /* 0x000fc80000000000 */
[----:B------:R-:W-:-:S04]  /*9800*/  FADD R85, R85, R76 ;  /* 0x0000004c55557221 */ /* 0x000fc80000000000 */
[----:B------:R-:W-:Y:S01]  /*9810*/  FADD R86, R86, R85 ;  /* 0x0000005556567221 */ /* 0x000fe20000000000 */
[----:B-1----:R-:W-:-:S04]  /*9820*/  FADD R36, -R136, R197 ;  /* 0x000000c588247221 */ /* 0x002fc80000000100 */
[----:B------:R-:W-:-:S06]  /*9830*/  FMUL R36, R36, 1.4426950216293334961 ;  /* 0x3fb8aa3b24247820 */ /* 0x000fcc0000400000 */
[----:B------:R-:W2:Y:S02]  /*9840*/  MUFU.EX2 R36, R36 ;  /* 0x0000002400247308 */ /* 0x000ea40000000800 */
        /* <DEDUP_REMOVED lines=32> */
[----:B------:R0:W-:Y:S01]  /*9a50*/  STTM.x32 tmem[UR9], R4 ;  /* 0x00000004000079ed */ /* 0x0001e200082c0009 */
[----:B------:R-:W1:Y:S02]  /*9a60*/  FENCE.VIEW.ASYNC.T ;  /* 0x00000000000073c6 */ /* 0x000e640000000200 */
[----:B-1----:R-:W-:Y:S01]  /*9a70*/  BAR.SYNC.DEFER_BLOCKING 0x0 ;  /* 0x0000000000007b1d */ /* 0x002fe20000010000 */
[----:B------:R-:W-:-:S04]  /*9a80*/  FADD R86, R101, R86 ;  /* 0x0000005665567221 */ /* 0x000fc80000000000 */
[----:B------:R-:W-:-:S04]  /*9a90*/  FADD R117, R117, R86 ;  /* 0x0000005675757221 */ /* 0x000fc80000000000 */
[----:B------:R-:W-:Y:S01]  /*9aa0*/  FADD R117, R118, R117 ;  /* 0x0000007576757221 */ /* 0x000fe20000000000 */
[----:B------:R1:W-:Y:S06]  /*9ab0*/  MEMBAR.ALL.CTA ;  /* 0x0000000000007992 */ /* 0x0003ec0000008000 */
[----:B-1----:R-:W1:Y:S01]  /*9ac0*/  FENCE.VIEW.ASYNC.S ;  /* 0x00000000000073c6 */ /* 0x002e620000000000 */
[----:B------:R-:W-:-:S04]  /*9ad0*/  FADD R120, R120, R117 ;  /* 0x0000007578787221 */ /* 0x000fc80000000000 */
[----:B------:R-:W-:-:S04]  /*9ae0*/  FADD R99, R99, R120 ;  /* 0x0000007863637221 */ /* 0x000fc80000000000 */
[----:B------:R-:W-:-:S04]  /*9af0*/  FADD R116, R116, R99 ;  /* 0x0000006374747221 */ /* 0x000fc80000000000 */
[----:B------:R-:W-:-:S04]  /*9b00*/  FADD R116, R119, R116 ;  /* 0x0000007477747221 */ /* 0x000fc80000000000 */
[----:B------:R-:W-:-:S04]  /*9b10*/  FADD R121, R121, R116 ;  /* 0x0000007479797221 */ /* 0x000fc80000000000 */
[----:B------:R-:W-:Y:S01]  /*9b20*/  FADD R122, R122, R121 ;  /* 0x000000797a7a7221 */ /* 0x000fe20000000000 */
[----:B------:R-:W-:-:S03]  /*9b30*/  ULEA UR8, UR19, UR5, 0x3 ;  /* 0x0000000513087291 */ /* 0x000fc6000f8e18ff */
[----:B------:R-:W-:Y:S01]  /*9b40*/  FADD R87, R87, R122 ;  /* 0x0000007a57577221 */ /* 0x000fe20000000000 */
[----:B------:R-:W-:-:S03]  /*9b50*/  UIADD3 UR8, UPT, UPT, UR8, 0xa000, URZ ;  /* 0x0000a00008087890 */ /* 0x000fc6000fffe0ff */
[----:B------:R-:W-:Y:S01]  /*9b60*/  FADD R87, R88, R87 ;  /* 0x0000005758577221 */ /* 0x000fe20000000000 */
[----:B------:R-:W-:Y:S01]  /*9b70*/  UMOV UR18, UR50 ;  /* 0x0000003200127c82 */ /* 0x000fe20008000000 */
[----:B-1----:R-:W-:Y:S06]  /*9b80*/  BAR.SYNC.DEFER_BLOCKING 0x0 ;  /* 0x0000000000007b1d */ /* 0x002fec0000010000 */
[----:B------:R-:W-:Y:S05]  /*9b90*/  BRA.U UP1, `(.L_x_16) ;  /* 0x0000000501007547 */ /* 0x000fea000b800000 */
[----:B------:R-:W-:Y:S02]  /*9ba0*/  UIADD3 UR67, UPT, UPT, UR7, 0x148, URZ ;  /* 0x0000014807437890 */ /* 0x000fe4000fffe0ff */
[----:B------:R-:W-:Y:S02]  /*9bb0*/  UIADD3 UR71, UPT, UPT, UR7, 0x150, URZ ;  /* 0x0000015007477890 */ /* 0x000fe4000fffe0ff */
[----:B------:R-:W-:Y:S02]  /*9bc0*/  UIADD3 UR70, UPT, UPT, UR7, 0x158, URZ ;  /* 0x0000015807467890 */ /* 0x000fe4000fffe0ff */
[----:B------:R-:W-:Y:S02]  /*9bd0*/  UIADD3 UR72, UPT, UPT, UR7, 0x160, URZ ;  /* 0x0000016007487890 */ /* 0x000fe4000fffe0ff */
[----:B------:R-:W-:Y:S02]  /*9be0*/  UIADD3 UR73, UPT, UPT, UR7, 0x168, URZ ;  /* 0x0000016807497890 */ /* 0x000fe4000fffe0ff */
[----:B------:R-:W-:Y:S01]  /*9bf0*/  UIADD3 UR77, UPT, UPT, UR7, 0x170, URZ ;  /* 0x00000170074d7890 */ /* 0x000fe2000fffe0ff */
[----:B------:R-:W-:Y:S01]  /*9c00*/  UMOV UR50, 0x0 ;  /* 0x0000000000327882 */ /* 0x000fe20000000000 */
[----:B------:R-:W-:Y:S01]  /*9c10*/  UMOV UR51, 0x8080010 ;  /* 0x0808001000337882 */ /* 0x000fe20000000000 */
[----:B------:R-:W-:-:S02]  /*9c20*/  UIADD3 UR76, UPT, UPT, UR7, 0x178, URZ ;  /* 0x00000178074c7890 */ /* 0x000fc4000fffe0ff */
[----:B------:R-:W-:Y:S01]  /*9c30*/  UTCHMMA tmem[UR13], gdesc[UR46], tmem[UR7], tmem[UR50], idesc[UR51], UPT ;  /* 0x00ff322e0d0079ea */ /* 0x000fe2000b800007 */
[----:B------:R-:W-:Y:S01]  /*9c40*/  UMOV UR52, 0x0 ;  /* 0x0000000000347882 */ /* 0x000fe20000000000 */
[----:B------:R-:W-:Y:S01]  /*9c50*/  UMOV UR53, 0x8080010 ;  /* 0x0808001000357882 */ /* 0x000fe20000000000 */
[----:B------:R-:W-:Y:S01]  /*9c60*/  UMOV UR68, 0x0 ;  /* 0x0000000000447882 */ /* 0x000fe20000000000 */
[----:B------:R-:W-:Y:S01]  /*9c70*/  UMOV UR69, 0x8080010 ;  /* 0x0808001000457882 */ /* 0x000fe20000000000 */
[----:B------:R-:W-:Y:S01]  /*9c80*/  UMOV UR54, 0x0 ;  /* 0x0000000000367882 */ /* 0x000fe20000000000 */
[----:B------:R-:W-:Y:S01]  /*9c90*/  UMOV UR55, 0x8080010 ;  /* 0x0808001000377882 */ /* 0x000fe20000000000 */
[----:B------:R-:W-:Y:S02]  /*9ca0*/  UIADD3 UR62, UPT, UPT, UR7, 0x20, URZ ;  /* 0x00000020073e7890 */ /* 0x000fe4000fffe0ff */
[----:B------:R1:W-:Y:S01]  /*9cb0*/  UTCHMMA tmem[UR67], gdesc[UR42], tmem[UR7], tmem[UR52], idesc[UR53], UPT ;  /* 0x00ff342a430079ea */ /* 0x0003e2000b800007 */
[----:B------:R-:W-:-:S02]  /*9cc0*/  UIADD3 UR63, UPT, UPT, UR7, 0x180, URZ ;  /* 0x00000180073f7890 */ /* 0x000fc4000fffe0ff */
[----:B------:R2:W-:Y:S01]  /*9cd0*/  UTCHMMA tmem[UR71], gdesc[UR34], tmem[UR7], tmem[UR68], idesc[UR69], UPT ;  /* 0x00ff4422470079ea */ /* 0x0005e2000b800007 */
[----:B------:R-:W-:Y:S01]  /*9ce0*/  UMOV UR56, 0x0 ;  /* 0x0000000000387882 */ /* 0x000fe20000000000 */
[----:B------:R-:W-:Y:S01]  /*9cf0*/  UMOV UR57, 0x8080010 ;  /* 0x0808001000397882 */ /* 0x000fe20000000000 */
[----:B------:R-:W-:Y:S02]  /*9d00*/  UIADD3 UR64, UPT, UPT, UR7, 0x20, URZ ;  /* 0x0000002007407890 */ /* 0x000fe4000fffe0ff */
[----:B------:R3:W-:Y:S01]  /*9d10*/  UTCHMMA tmem[UR70], gdesc[UR32], tmem[UR7], tmem[UR54], idesc[UR55], UPT ;  /* 0x00ff3620460079ea */ /* 0x0007e2000b800007 */
[----:B------:R-:W-:Y:S02]  /*9d20*/  UIADD3 UR65, UPT, UPT, UR7, 0x188, URZ ;  /* 0x0000018807417890 */ /* 0x000fe4000fffe0ff */
[----:B------:R4:W-:Y:S01]  /*9d30*/  UTCHMMA tmem[UR72], gdesc[UR30], tmem[UR7], tmem[UR56], idesc[UR57], UPT ;  /* 0x00ff381e480079ea */ /* 0x0009e2000b800007 */
[----:B------:R-:W-:Y:S01]  /*9d40*/  UMOV UR58, 0x0 ;  /* 0x00000000003a7882 */ /* 0x000fe20000000000 */
[----:B------:R-:W-:Y:S01]  /*9d50*/  UMOV UR59, 0x8080010 ;  /* 0x08080010003b7882 */ /* 0x000fe20000000000 */
[----:B------:R-:W-:-:S02]  /*9d60*/  UIADD3 UR66, UPT, UPT, UR7, 0x20, URZ ;  /* 0x0000002007427890 */ /* 0x000fc4000fffe0ff */
[----:B------:R5:W-:Y:S01]  /*9d70*/  UTCHMMA tmem[UR73], gdesc[UR28], tmem[UR7], tmem[UR58], idesc[UR59], UPT ;  /* 0x00ff3a1c490079ea */ /* 0x000be2000b800007 */
[----:B-1----:R-:W-:Y:S01]  /*9d80*/  UIADD3 UR67, UPT, UPT, UR7, 0x190, URZ ;  /* 0x0000019007437890 */ /* 0x002fe2000fffe0ff */
[----:B------:R-:W-:Y:S01]  /*9d90*/  UMOV UR74, 0x0 ;  /* 0x00000000004a7882 */ /* 0x000fe20000000000 */
[----:B------:R-:W-:Y:S01]  /*9da0*/  UMOV UR75, 0x8080010 ;  /* 0x08080010004b7882 */ /* 0x000fe20000000000 */
[----:B--2---:R-:W-:Y:S02]  /*9db0*/  UIADD3 UR68, UPT, UPT, UR7, 0x20, URZ ;  /* 0x0000002007447890 */ /* 0x004fe4000fffe0ff */
[----:B------:R1:W-:Y:S01]  /*9dc0*/  UTCHMMA tmem[UR77], gdesc[UR26], tmem[UR7], tmem[UR74], idesc[UR75], UPT ;  /* 0x00ff4a1a4d0079ea */ /* 0x0003e2000b800007 */
[----:B------:R-:W-:Y:S01]  /*9dd0*/  UIADD3 UR69, UPT, UPT, UR7, 0x198, URZ ;  /* 0x0000019807457890 */ /* 0x000fe2000fffe0ff */
[----:B------:R-:W-:Y:S01]  /*9de0*/  UMOV UR60, 0x0 ;  /* 0x00000000003c7882 */ /* 0x000fe20000000000 */
[----:B------:R-:W-:Y:S01]  /*9df0*/  UMOV UR61, 0x8080010 ;  /* 0x08080010003d7882 */ /* 0x000fe20000000000 */
[----:B---3--:R-:W-:-:S02]  /*9e00*/  UIADD3 UR70, UPT, UPT, UR7, 0x20, URZ ;  /* 0x0000002007467890 */ /* 0x008fc4000fffe0ff */
[----:B------:R2:W-:Y:S01]  /*9e10*/  UTCHMMA tmem[UR76], gdesc[UR24], tmem[UR7], tmem[UR60], idesc[UR61], UPT ;  /* 0x00ff3c184c0079ea */ /* 0x0005e2000b800007 */
[----:B------:R-:W-:Y:S02]  /*9e20*/  UIADD3 UR71, UPT, UPT, UR7, 0x1a0, URZ ;  /* 0x000001a007477890 */ /* 0x000fe4000fffe0ff */
[----:B----4-:R-:W-:Y:S02]  /*9e30*/  UIADD3 UR72, UPT, UPT, UR7, 0x20, URZ ;  /* 0x0000002007487890 */ /* 0x010fe4000fffe0ff */
[----:B-----5:R-:W-:Y:S02]  /*9e40*/  UIADD3 UR73, UPT, UPT, UR7, 0x1a8, URZ ;  /* 0x000001a807497890 */ /* 0x020fe4000fffe0ff */
[----:B-1----:R-:W-:Y:S02]  /*9e50*/  UIADD3 UR74, UPT, UPT, UR7, 0x20, URZ ;  /* 0x00000020074a7890 */ /* 0x002fe4000fffe0ff */
[----:B------:R-:W-:Y:S01]  /*9e60*/  UIADD3 UR75, UPT, UPT, UR7, 0x1b0, URZ ;  /* 0x000001b0074b7890 */ /* 0x000fe2000fffe0ff */
[----:B------:R-:W-:Y:S01]  /*9e70*/  UMOV UR16, 0x0 ;  /* 0x0000000000107882 */ /* 0x000fe20000000000 */
[----:B------:R-:W-:Y:S01]  /*9e80*/  UMOV UR17, 0x8080010 ;  /* 0x0808001000117882 */ /* 0x000fe20000000000 */
[----:B--2---:R-:W-:Y:S01]  /*9e90*/  UIADD3 UR76, UPT, UPT, UR7, 0x20, URZ ;  /* 0x00000020074c7890 */ /* 0x004fe2000fffe0ff */
[----:B------:R1:W-:Y:S01]  /*9ea0*/  UTCHMMA tmem[UR63], gdesc[UR46], tmem[UR62], tmem[UR16], idesc[UR17], UPT ;  /* 0x00ff102e3f0079ea */ /* 0x0003e2000b80003e */
[----:B------:R-:W-:Y:S01]  /*9eb0*/  UIADD3 UR77, UPT, UPT, UR7, 0x1b8, URZ ;  /* 0x000001b8074d7890 */ /* 0x000fe2000fffe0ff */
[----:B------:R2:W-:Y:S01]  /*9ec0*/  UTCHMMA tmem[UR65], gdesc[UR42], tmem[UR64], tmem[UR50], idesc[UR51], UPT ;  /* 0x00ff322a410079ea */ /* 0x0005e2000b800040 */
[----:B------:R2:W-:Y:S01]  /*9ed0*/  UTCHMMA tmem[UR67], gdesc[UR34], tmem[UR66], tmem[UR52], idesc[UR53], UPT ;  /* 0x00ff3422430079ea */ /* 0x0005e2000b800042 */
[----:B------:R2:W-:Y:S01]  /*9ee0*/  UTCHMMA tmem[UR69], gdesc[UR32], tmem[UR68], tmem[UR54], idesc[UR55], UPT ;  /* 0x00ff3620450079ea */ /* 0x0005e2000b800044 */
[----:B------:R2:W-:Y:S01]  /*9ef0*/  UTCHMMA tmem[UR71], gdesc[UR30], tmem[UR70], tmem[UR56], idesc[UR57], UPT ;  /* 0x00ff381e470079ea */ /* 0x0005e2000b800046 */
[----:B------:R2:W-:Y:S01]  /*9f00*/  UTCHMMA tmem[UR73], gdesc[UR28], tmem[UR72], tmem[UR58], idesc[UR59], UPT ;  /* 0x00ff3a1c490079ea */ /* 0x0005e2000b800048 */
[----:B------:R2:W-:Y:S01]  /*9f10*/  UTCHMMA tmem[UR75], gdesc[UR26], tmem[UR74], tmem[UR60], idesc[UR61], UPT ;  /* 0x00ff3c1a4b0079ea */ /* 0x0005e2000b80004a */
[----:B-1----:R-:W-:Y:S01]  /*9f20*/  UMOV UR16, UR8 ;  /* 0x0000000800107c82 */ /* 0x002fe20008000000 */
[----:B------:R-:W-:Y:S01]  /*9f30*/  UMOV UR17, URZ ;  /* 0x000000ff00117c82 */ /* 0x000fe20008000000 */
[----:B------:R-:W-:Y:S01]  /*9f40*/  UMOV UR62, 0x0 ;  /* 0x00000000003e7882 */ /* 0x000fe20000000000 */
[----:B------:R-:W-:Y:S01]  /*9f50*/  UMOV UR63, 0x8080010 ;  /* 0x08080010003f7882 */ /* 0x000fe20000000000 */
[----:B------:R-:W-:Y:S01]  /*9f60*/  UMOV UR16, UR16 ;  /* 0x0000001000107c82 */ /* 0x000fe20008000000 */
[----:B------:R2:W-:Y:S01]  /*9f70*/  UTCHMMA tmem[UR77], gdesc[UR24], tmem[UR76], tmem[UR62], idesc[UR63], UPT ;  /* 0x00ff3e184d0079ea */ /* 0x0005e2000b80004c */
[----:B------:R2:W-:Y:S01]  /*9f80*/  UTCBAR [UR16], URZ ;  /* 0x000000ff100073e9 */ /* 0x0005e200080000ff */
[----:B------:R-:W-:-:S02]  /*9f90*/  NOP ;  /* 0x0000000000007918 */ /* 0x000fc40000000000 */
.L_x_16:
[----:B------:R-:W-:Y:S01]  /*9fa0*/  UIADD3 UR19, UPT, UPT, UR19, 0x1, URZ ;  /* 0x0000000113137890 */ /* 0x000fe2000fffe0ff */
[----:B------:R-:W-:Y:S01]  /*9fb0*/  FFMA R137, R36, R137, R87 ;  /* 0x0000008924897223 */ /* 0x000fe20000000057 */
[----:B------:R-:W-:Y:S01]  /*9fc0*/  UIADD3 UR6, UPT, UPT, UR6, 0x80, URZ ;  /* 0x0000008006067890 */ /* 0x000fe2000fffe0ff */
[----:B------:R-:W-:Y:S01]  /*9fd0*/  IADD3 R3, PT, PT, R3, UR23, RZ ;  /* 0x0000001703037c10 */ /* 0x000fe2000fffe0ff */
[----:B------:R-:W-:Y:S01]  /*9fe0*/  UISETP.GT.AND UP2, UPT, UR19, 0x1, UPT ;  /* 0x000000011300788c */ /* 0x000fe2000bf44270 */
[----:B------:R-:W-:Y:S02]  /*9ff0*/  IADD3 R138, PT, PT, R139, R138, RZ ;  /* 0x0000008a8b8a7210 */ /* 0x000fe40007ffe0ff */
[----:B------:R-:W-:Y:S01]  /*a000*/  MOV R196, UR18 ;  /* 0x0000001200c47c02 */ /* 0x000fe20008000f00 */
[----:B--2---:R-:W-:Y:S01]  /*a010*/  USEL UR50, URZ, 0x1, !UP2 ;  /* 0x00000001ff327887 */ /* 0x004fe2000d000000 */
[----:B------:R-:W-:Y:S01]  /*a020*/  MOV R197, R136 ;  /* 0x0000008800c57202 */ /* 0x000fe20000000f00 */
[----:B------:R-:W-:-:S02]  /*a030*/  USEL UR19, UR19, URZ, !UP2 ;  /* 0x000000ff13137287 */ /* 0x000fc4000d000000 */
[----:B------:R-:W-:Y:S02]  /*a040*/  UISETP.GE.AND UP2, UPT, UR6, UR15, UPT ;  /* 0x0000000f0600728c */ /* 0x000fe4000bf46270 */
[----:B------:R-:W-:-:S07]  /*a050*/  ULOP3.LUT UR50, UR18, UR50, URZ, 0x3c, !UPT ;  /* 0x0000003212327292 */ /* 0x000fce000f8e3cff */
[----:B------:R-:W-:Y:S05]  /*a060*/  BRA.U !UP2, `(.L_x_17) ;  /* 0xffffffbd0ae47547 */ /* 0x000fea000b83ffff */
.L_x_12:
[C---:B------:R-:W-:Y:S01]  /*a070*/  FMUL R2, R137.reuse, 8388608 ;  /* 0x4b00000089027820 */ /* 0x040fe20000400000 */
[C---:B------:R-:W-:Y:S01]  /*a080*/  FSETP.GEU.AND P5, PT, R137.reuse, 1.175494350822287508e-38, PT ;  /* 0x008000008900780b */ /* 0x040fe20003fae000 */
[----:B------:R-:W1:Y:S01]  /*a090*/  LDCU UR6, c[0x0][0x3f0] ;  /* 0x00007e00ff0677ac */ /* 0x000e620008000800 */
[----:B0-----:R-:W-:Y:S01]  /*a0a0*/  HFMA2 R5, -RZ, RZ, 1.443359375, -0.2030029296875 ;  /* 0x3dc6b27fff057431 */ /* 0x001fe200000001ff */
[C---:B------:R-:W-:Y:S02]  /*a0b0*/  FSETP.GEU.AND P2, PT, |R137|.reuse, 1.175494350822287508e-38, PT ;  /* 0x008000008900780b */ /* 0x040fe40003f4e200 */
[----:B------:R-:W-:Y:S01]  /*a0c0*/  FSEL R42, R2, R137, !P5 ;  /* 0x00000089022a7208 */ /* 0x000fe20006800000 */
[----:B------:R-:W0:Y:S01]  /*a0d0*/  LDCU.64 UR10, c[0x0][0x3e0] ;  /* 0x00007c00ff0a77ac */ /* 0x000e220008000a00 */
[----:B------:R-:W-:Y:S02]  /*a0e0*/  FSETP.GT.AND P3, PT, |R137|, 8.50705917302346158658e+37, PT ;  /* 0x7e8000008900780b */ /* 0x000fe40003f64200 */
[----:B------:R-:W-:-:S04]  /*a0f0*/  IADD3 R2, PT, PT, R42, -0x3f3504f3, RZ ;  /* 0xc0cafb0d2a027810 */ /* 0x000fc80007ffe0ff */
[----:B------:R-:W-:-:S04]  /*a100*/  LOP3.LUT R3, R2, 0xff800000, RZ, 0xc0, !PT ;  /* 0xff80000002037812 */ /* 0x000fc800078ec0ff */
[----:B------:R-:W-:Y:S01]  /*a110*/  IADD3 R2, PT, PT, R42, -R3, RZ ;  /* 0x800000032a027210 */ /* 0x000fe20007ffe0ff */
[----:B-1----:R-:W-:-:S04]  /*a120*/  UISETP.GE.AND UP0, UPT, UR6, 0x1, UPT ;  /* 0x000000010600788c */ /* 0x002fc8000bf06270 */
[----:B------:R-:W-:-:S04]  /*a130*/  FADD R36, R2, -1 ;  /* 0xbf80000002247421 */ /* 0x000fc80000000000 */
[----:B------:R-:W-:-:S04]  /*a140*/  FFMA.FTZ R5, R36, R5, -0.16845393180847167969 ;  /* 0xbe2c7f3024057423 */ /* 0x000fc80000010005 */
[----:B------:R-:W-:-:S04]  /*a150*/  FFMA.FTZ R5, R36, R5, 0.1716887056827545166 ;  /* 0x3e2fcf2a24057423 */ /* 0x000fc80000010005 */
[----:B------:R-:W-:-:S04]  /*a160*/  FFMA.FTZ R5, R36, R5, -0.17900948226451873779 ;  /* 0xbe374e4324057423 */ /* 0x000fc80000010005 */
[----:B------:R-:W-:-:S04]  /*a170*/  FFMA.FTZ R5, R36, R5, 0.20512372255325317383 ;  /* 0x3e520bf424057423 */ /* 0x000fc80000010005 */
[----:B------:R-:W-:Y:S01]  /*a180*/  FFMA.FTZ R5, R36, R5, -0.24046532809734344482 ;  /* 0xbe763c8b24057423 */ /* 0x000fe20000010005 */
[----:B0-----:R-:W-:Y:S06]  /*a190*/  BRA.U !UP0, `(.L_x_18) ;  /* 0x0000000108107547 */ /* 0x001fec000b800000 */
[----:B------:R-:W-:-:S06]  /*a1a0*/  USHF.L.U32 UR18, UR18, 0x1f, URZ ;  /* 0x0000001f12127899 */ /* 0x000fcc00080006ff */
[----:B------:R-:W-:-:S04]  /*a1b0*/  MOV R2, UR18 ;  /* 0x0000001200027c02 */ /* 0x000fc80008000f00 */
[----:B------:R-:W0:Y:S02]  /*a1c0*/  SYNCS.PHASECHK.TRANS64.TRYWAIT P4, [UR8], R2 ;  /* 0x00000002ff0075a7 */ /* 0x000e240008081108 */
[----:B0-----:R-:W-:Y:S05]  /*a1d0*/  @!P4 BRA `(.L_x_19) ;  /* 0x0000001400b8c947 */ /* 0x001fea0003800000 */
.L_x_18:
[----:B------:R-:W-:Y:S01]  /*a1e0*/  BAR.SYNC.DEFER_BLOCKING 0x0 ;  /* 0x0000000000007b1d */ /* 0x000fe20000010000 */
[----:B------:R-:W-:Y:S01]  /*a1f0*/  FFMA.FTZ R5, R36, R5, 0.28857114911079406738 ;  /* 0x3e93bf9924057423 */ /* 0x000fe20000010005 */
[----:B------:R-:W-:Y:S01]  /*a200*/  @P3 FMUL R137, R137, 0.25 ;  /* 0x3e80000089893820 */ /* 0x000fe20000400000 */
[----:B------:R-:W-:Y:S01]  /*a210*/  ISETP.GE.U32.AND P6, PT, R42, 0x7f800000, PT ;  /* 0x7f8000002a00780c */ /* 0x000fe20003fc6070 */
[----:B------:R-:W-:Y:S01]  /*a220*/  UIMAD UR8, UR4, UR10, URZ ;  /* 0x0000000a040872a4 */ /* 0x000fe2000f8e02ff */
[----:B------:R-:W-:-:S03]  /*a230*/  FFMA.FTZ R37, R36, R5, -0.36067417263984680176 ;  /* 0xbeb8aa4924257423 */ /* 0x000fc60000010005 */
[----:B------:R-:W0:Y:S01]  /*a240*/  LDC.64 R40, c[0x0][0x398] ;  /* 0x0000e600ff287b82 */ /* 0x000e220000000a00 */
[----:B------:R-:W-:Y:S01]  /*a250*/  @!P2 FMUL R137, R137, 16777216 ;  /* 0x4b8000008989a820 */ /* 0x000fe20000400000 */
[----:B------:R-:W-:Y:S01]  /*a260*/  FSEL R2, RZ, -23, P5 ;  /* 0xc1b80000ff027808 */ /* 0x000fe20002800000 */
[----:B------:R-:W-:Y:S01]  /*a270*/  FFMA.FTZ R37, R36, R37, 0.48089820146560668945 ;  /* 0x3ef6384a24257423 */ /* 0x000fe20000010025 */
[----:B------:R-:W-:Y:S01]  /*a280*/  I2FP.F32.S32 R3, R3 ;  /* 0x0000000300037245 */ /* 0x000fe20000201400 */
[----:B------:R-:W1:Y:S01]  /*a290*/  MUFU.RCP R39, R137 ;  /* 0x0000008900277308 */ /* 0x000e620000001000 */
[----:B------:R-:W-:Y:S02]  /*a2a0*/  IMAD R38, R0, UR11, RZ ;  /* 0x0000000b00267c24 */ /* 0x000fe4000f8e02ff */
[C---:B------:R-:W-:Y:S01]  /*a2b0*/  FFMA.FTZ R37, R36.reuse, R37, -0.72134751081466674805 ;  /* 0xbf38aa3b24257423 */ /* 0x040fe20000010025 */
[----:B------:R-:W2:Y:S01]  /*a2c0*/  LDC R101, c[0x0][0x3e8] ;  /* 0x0000fa00ff657b82 */ /* 0x000ea20000000800 */
[----:B------:R-:W-:Y:S01]  /*a2d0*/  USHF.L.U32 UR6, UR8, 0x1, URZ ;  /* 0x0000000108067899 */ /* 0x000fe200080006ff */
[----:B------:R-:W-:Y:S01]  /*a2e0*/  FFMA.FTZ R2, R3, 1.1920928955078125e-07, R2 ;  /* 0x3400000003027823 */ /* 0x000fe20000010002 */
[----:B------:R-:W-:Y:S01]  /*a2f0*/  FMUL R37, R36, R37 ;  /* 0x0000002524257220 */ /* 0x000fe20000400000 */
[C---:B------:R-:W-:Y:S01]  /*a300*/  SHF.L.U32 R3, R38.reuse, 0x1, RZ ;  /* 0x0000000126037819 */ /* 0x040fe200000006ff */
[----:B------:R-:W-:-:S04]  /*a310*/  IMAD.HI R38, R38, 0x2, RZ ;  /* 0x0000000226267827 */ /* 0x000fc800078e02ff */
[C---:B------:R-:W-:Y:S01]  /*a320*/  FMUL R37, R36.reuse, R37 ;  /* 0x0000002524257220 */ /* 0x040fe20000400000 */
[----:B------:R-:W3:Y:S02]  /*a330*/  @!P1 SYNCS.CCTL.IV [UR5+0xa000] ;  /* 0x00a00000ff0099b1 */ /* 0x000ee40008000005 */
[----:B---3--:R-:W-:Y:S01]  /*a340*/  BAR.SYNC.DEFER_BLOCKING 0x0 ;  /* 0x0000000000007b1d */ /* 0x008fe20000010000 */
[----:B------:R-:W-:-:S04]  /*a350*/  FFMA.FTZ R37, R36, 1.4426950216293334961, R37 ;  /* 0x3fb8aa3b24257823 */ /* 0x000fc80000010025 */
[----:B------:R-:W-:Y:S01]  /*a360*/  FADD R37, R2, R37 ;  /* 0x0000002502257221 */ /* 0x000fe20000000000 */
[----:B0-----:R-:W-:Y:S01]  /*a370*/  IADD3 R2, P4, P5, R3, UR6, R40 ;  /* 0x0000000603027c10 */ /* 0x001fe2000fd9e028 */
[----:B------:R-:W0:Y:S01]  /*a380*/  LDTM.x32 R4, tmem[UR9] ;  /* 0x00000009000479ee */ /* 0x000e2200082c0000 */
[----:B------:R-:W-:Y:S01]  /*a390*/  @P6 MOV R3, 0x7f800000 ;  /* 0x7f80000000036802 */ /* 0x000fe20000000f00 */
[----:B------:R-:W-:Y:S01]  /*a3a0*/  UIMAD.WIDE UR8, UR8, 0x2, URZ ;  /* 0x00000002080878a5 */ /* 0x000fe2000f8e02ff */
[----:B--2---:R-:W-:-:S03]  /*a3b0*/  IMAD R119, R101, 0x38, RZ ;  /* 0x0000003865777824 */ /* 0x004fc600078e02ff */
[C---:B------:R-:W-:Y:S01]  /*a3c0*/  @P6 FFMA.FTZ R37, R42.reuse, R3, +INF ;  /* 0x7f8000002a256423 */ /* 0x040fe20000010003 */
[----:B------:R-:W-:Y:S01]  /*a3d0*/  FSETP.NEU.AND P6, PT, R42, RZ, PT ;  /* 0x000000ff2a00720b */ /* 0x000fe20003fcd000 */
[C---:B------:R-:W-:Y:S01]  /*a3e0*/  IMAD R45, R101.reuse, 0x1c, RZ ;  /* 0x0000001c652d7824 */ /* 0x040fe200078e02ff */
[----:B------:R-:W-:Y:S01]  /*a3f0*/  IADD3.X R3, PT, PT, R38, UR9, R41, P4, P5 ;  /* 0x0000000926037c10 */ /* 0x000fe2000a7ea429 */
[----:B------:R-:W-:Y:S01]  /*a400*/  IMAD R41, R101, 0x30, RZ ;  /* 0x0000003065297824 */ /* 0x000fe200078e02ff */
[----:B------:R-:W-:Y:S01]  /*a410*/  FSEL R37, R37, -INF , P6 ;  /* 0xff80000025257808 */ /* 0x000fe20003000000 */
[C---:B------:R-:W-:Y:S01]  /*a420*/  IMAD R115, R101.reuse, 0x34, RZ ;  /* 0x0000003465737824 */ /* 0x040fe200078e02ff */
[CC--:B------:R-:W-:Y:S01]  /*a430*/  LEA R47, R101.reuse, -R101.reuse, 0x4 ;  /* 0x80000065652f7211 */ /* 0x0c0fe200078e20ff */
[C---:B------:R-:W-:Y:S01]  /*a440*/  IMAD R109, R101.reuse, 0x2c, RZ ;  /* 0x0000002c656d7824 */ /* 0x040fe200078e02ff */
[----:B------:R-:W-:Y:S01]  /*a450*/  LEA R51, R101, R101, 0x4 ;  /* 0x0000006565337211 */ /* 0x000fe200078e20ff */
[----:B------:R-:W-:Y:S01]  /*a460*/  FFMA R67, R37, 0.69314718246459960938, R136 ;  /* 0x3f31721825437823 */ /* 0x000fe20000000088 */
[C---:B------:R-:W-:Y:S01]  /*a470*/  IMAD R37, R101.reuse, 0x28, RZ ;  /* 0x0000002865257824 */ /* 0x040fe200078e02ff */
[----:B------:R-:W2:Y:S01]  /*a480*/  @!P1 SYNCS.CCTL.IV [UR5+0xa008] ;  /* 0x00a00800ff0099b1 */ /* 0x000ea20008000005 */
[C---:B------:R-:W-:Y:S01]  /*a490*/  IMAD R61, R101.reuse, 0x1a, RZ ;  /* 0x0000001a653d7824 */ /* 0x040fe200078e02ff */
[----:B------:R-:W-:Y:S01]  /*a4a0*/  NOP ;  /* 0x0000000000007918 */ /* 0x000fe20000000000 */
[C---:B------:R-:W-:Y:S01]  /*a4b0*/  IMAD R69, R101.reuse, 0x1e, RZ ;  /* 0x0000001e65457824 */ /* 0x040fe200078e02ff */
[C---:B------:R-:W-:Y:S01]  /*a4c0*/  SHF.L.U32 R49, R101.reuse, 0x4, RZ ;  /* 0x0000000465317819 */ /* 0x040fe200000006ff */
[----:B------:R-:W-:-:S02]  /*a4d0*/  IMAD R123, R101, 0x3c, RZ ;  /* 0x0000003c657b7824 */ /* 0x000fc400078e02ff */
[----:B0-----:R-:W-:Y:S01]  /*a4e0*/  @P3 FMUL R6, R6, 0.25 ;  /* 0x3e80000006063820 */ /* 0x001fe20000400000 */
[----:B------:R-:W-:Y:S01]  /*a4f0*/  @P3 FMUL R7, R7, 0.25 ;  /* 0x3e80000007073820 */ /* 0x000fe20000400000 */
[----:B------:R-:W-:Y:S01]  /*a500*/  @P3 FMUL R23, R23, 0.25 ;  /* 0x3e80000017173820 */ /* 0x000fe20000400000 */
[----:B------:R-:W-:Y:S01]  /*a510*/  @P3 FMUL R4, R4, 0.25 ;  /* 0x3e80000004043820 */ /* 0x000fe20000400000 */
[----:B------:R-:W-:Y:S01]  /*a520*/  @!P2 FMUL R6, R6, 16777216 ;  /* 0x4b8000000606a820 */ /* 0x000fe20000400000 */
[----:B------:R-:W-:Y:S01]  /*a530*/  @!P2 FMUL R7, R7, 16777216 ;  /* 0x4b8000000707a820 */ /* 0x000fe20000400000 */
[----:B------:R-:W-:Y:S01]  /*a540*/  @P3 FMUL R5, R5, 0.25 ;  /* 0x3e80000005053820 */ /* 0x000fe20000400000 */
[----:B------:R-:W-:Y:S01]  /*a550*/  @P3 FMUL R9, R9, 0.25 ;  /* 0x3e80000009093820 */ /* 0x000fe20000400000 */
[C---:B-1----:R-:W-:Y:S01]  /*a560*/  FMUL R6, R39.reuse, R6 ;  /* 0x0000000627067220 */ /* 0x042fe20000400000 */
[----:B------:R-:W-:Y:S01]  /*a570*/  FMUL R7, R39, R7 ;  /* 0x0000000727077220 */ /* 0x000fe20000400000 */
[----:B------:R-:W-:Y:S01]  /*a580*/  @P3 FMUL R29, R29, 0.25 ;  /* 0x3e8000001d1d3820 */ /* 0x000fe20000400000 */
[----:B------:R-:W-:Y:S01]  /*a590*/  @!P2 FMUL R23, R23, 16777216 ;  /* 0x4b8000001717a820 */ /* 0x000fe20000400000 */
[----:B------:R-:W-:Y:S01]  /*a5a0*/  @!P2 FMUL R4, R4, 16777216 ;  /* 0x4b8000000404a820 */ /* 0x000fe20000400000 */
[----:B------:R-:W-:Y:S01]  /*a5b0*/  @!P2 FMUL R5, R5, 16777216 ;  /* 0x4b8000000505a820 */ /* 0x000fe20000400000 */
[----:B------:R-:W-:Y:S01]  /*a5c0*/  @P3 FMUL R27, R27, 0.25 ;  /* 0x3e8000001b1b3820 */ /* 0x000fe20000400000 */
[----:B------:R-:W-:Y:S01]  /*a5d0*/  @P3 FMUL R28, R28, 0.25 ;  /* 0x3e8000001c1c3820 */ /* 0x000fe20000400000 */
[----:B------:R-:W-:Y:S01]  /*a5e0*/  @!P2 FMUL R9, R9, 16777216 ;  /* 0x4b8000000909a820 */ /* 0x000fe20000400000 */
[----:B------:R-:W-:Y:S01]  /*a5f0*/  @P3 FMUL R17, R17, 0.25 ;  /* 0x3e80000011113820 */ /* 0x000fe20000400000 */
[----:B------:R-:W-:Y:S01]  /*a600*/  @P3 FMUL R22, R22, 0.25 ;  /* 0x3e80000016163820 */ /* 0x000fe20000400000 */
[----:B------:R-:W-:Y:S01]  /*a610*/  @!P2 FMUL R29, R29, 16777216 ;  /* 0x4b8000001d1da820 */ /* 0x000fe20000400000 */
[----:B------:R-:W-:Y:S01]  /*a620*/  F2FP.F16.F32.PACK_AB R96, R7, R6 ;  /* 0x000000060760723e */ /* 0x000fe200000000ff */
[----:B------:R-:W-:Y:S01]  /*a630*/  @P3 FMUL R10, R10, 0.25 ;  /* 0x3e8000000a0a3820 */ /* 0x000fe20000400000 */
[----:B------:R-:W-:Y:S01]  /*a640*/  FMUL R87, R39, R23 ;  /* 0x0000001727577220 */ /* 0x000fe20000400000 */
[----:B------:R-:W-:-:S02]  /*a650*/  IMAD R7, R101, 0x18, RZ ;  /* 0x0000001865077824 */ /* 0x000fc400078e02ff */
[C---:B------:R-:W-:Y:S01]  /*a660*/  FMUL R4, R39.reuse, R4 ;  /* 0x0000000427047220 */ /* 0x040fe20000400000 */
[----:B------:R-:W-:Y:S01]  /*a670*/  FMUL R5, R39, R5 ;  /* 0x0000000527057220 */ /* 0x000fe20000400000 */
[----:B------:R-:W-:Y:S01]  /*a680*/  @P3 FMUL R8, R8, 0.25 ;  /* 0x3e80000008083820 */ /* 0x000fe20000400000 */
        /* <DEDUP_REMOVED lines=19> */
[----:B------:R-:W-:Y:S01]  /*a7c0*/  @!P2 FMUL R27, R27, 16777216 ;  /* 0x4b8000001b1ba820 */ /* 0x000fe20000400000 */
[----:B------:R-:W-:Y:S01]  /*a7d0*/  @!P2 FMUL R28, R28, 16777216 ;  /* 0x4b8000001c1ca820 */ /* 0x000fe20000400000 */
[----:B------:R-:W-:Y:S01]  /*a7e0*/  FMUL R73, R39, R9 ;  /* 0x0000000927497220 */ /* 0x000fe20000400000 */
[----:B------:R-:W-:-:S02]  /*a7f0*/  IMAD R23, R101, 0xc, RZ ;  /* 0x0000000c65177824 */ /* 0x000fc400078e02ff */
[----:B------:R-:W-:Y:S01]  /*a800*/  @!P2 FMUL R17, R17, 16777216 ;  /* 0x4b8000001111a820 */ /* 0x000fe20000400000 */
[----:B------:R-:W-:Y:S01]  /*a810*/  @!P2 FMUL R22, R22, 16777216 ;  /* 0x4b8000001616a820 */ /* 0x000fe20000400000 */
[----:B------:R-:W-:Y:S01]  /*a820*/  IMAD R9, R101, 0x6, RZ ;  /* 0x0000000665097824 */ /* 0x000fe200078e02ff */
[----:B------:R-:W-:Y:S01]  /*a830*/  IADD3 R6, P3, PT, R41, R2, RZ ;  /* 0x0000000229067210 */ /* 0x000fe20007f7e0ff */
[----:B------:R-:W-:Y:S01]  /*a840*/  FMUL R93, R39, R29 ;  /* 0x0000001d275d7220 */ /* 0x000fe20000400000 */
[----:B------:R-:W-:Y:S01]  /*a850*/  @!P2 FMUL R10, R10, 16777216 ;  /* 0x4b8000000a0aa820 */ /* 0x000fe20000400000 */
[----:B------:R-:W-:Y:S02]  /*a860*/  IMAD R29, R101, 0x24, RZ ;  /* 0x00000024651d7824 */ /* 0x000fe400078e02ff */
[C---:B------:R-:W-:Y:S01]  /*a870*/  FMUL R91, R39.reuse, R27 ;  /* 0x0000001b275b7220 */ /* 0x040fe20000400000 */
[----:B------:R-:W-:Y:S01]  /*a880*/  FMUL R86, R39, R28 ;  /* 0x0000001c27567220 */ /* 0x000fe20000400000 */
[----:B------:R-:W-:Y:S01]  /*a890*/  IADD3 R40, P6, PT, R7, R2, RZ ;  /* 0x0000000207287210 */ /* 0x000fe20007fde0ff */
[----:B------:R-:W-:Y:S01]  /*a8a0*/  @!P2 FMUL R8, R8, 16777216 ;  /* 0x4b8000000808a820 */ /* 0x000fe20000400000 */
[----:B------:R-:W-:Y:S01]  /*a8b0*/  F2FP.F16.F32.PACK_AB R94, R5, R4 ;  /* 0x00000004055e723e */ /* 0x000fe200000000ff */
[C---:B------:R-:W-:Y:S01]  /*a8c0*/  FMUL R81, R39.reuse, R17 ;  /* 0x0000001127517220 */ /* 0x040fe20000400000 */
[----:B------:R-:W-:Y:S01]  /*a8d0*/  FMUL R80, R39, R22 ;  /* 0x0000001627507220 */ /* 0x000fe20000400000 */
[----:B------:R-:W-:Y:S01]  /*a8e0*/  IMAD R27, R101, 0x14, RZ ;  /* 0x00000014651b7824 */ /* 0x000fe200078e02ff */
[-C--:B------:R-:W-:Y:S01]  /*a8f0*/  IADD3 R28, P5, PT, R23, R2.reuse, RZ ;  /* 0x00000002171c7210 */ /* 0x080fe20007fbe0ff */
[----:B------:R-:W-:Y:S01]  /*a900*/  @!P2 FMUL R11, R11, 16777216 ;  /* 0x4b8000000b0ba820 */ /* 0x000fe20000400000 */
[----:B------:R-:W-:Y:S01]  /*a910*/  LEA.HI.X.SX32 R7, R7, R3, 0x1, P3 ;  /* 0x0000000307077211 */ /* 0x000fe200018f0eff */
[----:B------:R-:W-:Y:S01]  /*a920*/  @!P2 FMUL R26, R26, 16777216 ;  /* 0x4b8000001a1aa820 */ /* 0x000fe20000400000 */
[----:B------:R-:W-:Y:S01]  /*a930*/  @!P2 FMUL R31, R31, 16777216 ;  /* 0x4b8000001f1fa820 */ /* 0x000fe20000400000 */
[C---:B------:R-:W-:Y:S01]  /*a940*/  LEA R5, R101.reuse, R101, 0x1 ;  /* 0x0000006565057211 */ /* 0x040fe200078e08ff */
[----:B------:R-:W-:Y:S01]  /*a950*/  IMAD R17, R101, 0xa, RZ ;  /* 0x0000000a65117824 */ /* 0x000fe200078e02ff */
[----:B------:R-:W-:Y:S01]  /*a960*/  IADD3 R22, P3, PT, R9, R2, RZ ;  /* 0x0000000209167210 */ /* 0x000fe20007f7e0ff */
[----:B------:R-:W-:Y:S01]  /*a970*/  FMUL R68, R39, R10 ;  /* 0x0000000a27447220 */ /* 0x000fe20000400000 */
[----:B------:R-:W-:Y:S01]  /*a980*/  @!P2 FMUL R35, R35, 16777216 ;  /* 0x4b8000002323a820 */ /* 0x000fe20000400000 */
[----:B------:R-:W-:Y:S01]  /*a990*/  IADD3 R10, P4, PT, R29, R2, RZ ;  /* 0x000000021d0a7210 */ /* 0x000fe20007f9e0ff */
[----:B------:R-:W-:Y:S01]  /*a9a0*/  @!P2 FMUL R12, R12, 16777216 ;  /* 0x4b8000000c0ca820 */ /* 0x000fe20000400000 */
        /* <DEDUP_REMOVED lines=14> */
[----:B------:R-:W-:Y:S01]  /*aa90*/  FMUL R66, R39, R8 ;  /* 0x0000000827427220 */ /* 0x000fe20000400000 */
[----:B------:R-:W-:Y:S01]  /*aaa0*/  LEA.HI.X.SX32 R41, R23, R3, 0x1, P6 ;  /* 0x0000000317297211 */ /* 0x000fe200030f0eff */
[----:B------:R-:W-:Y:S01]  /*aab0*/  FMUL R75, R39, R11 ;  /* 0x0000000b274b7220 */ /* 0x000fe20000400000 */
[----:B------:R-:W-:Y:S01]  /*aac0*/  LEA.HI.X.SX32 R29, R9, R3, 0x1, P5 ;  /* 0x00000003091d7211 */ /* 0x000fe200028f0eff */
[C---:B------:R-:W-:Y:S01]  /*aad0*/  FMUL R84, R39.reuse, R26 ;  /* 0x0000001a27547220 */ /* 0x040fe20000400000 */
[----:B------:R-:W-:Y:S01]  /*aae0*/  FMUL R95, R39, R31 ;  /* 0x0000001f275f7220 */ /* 0x000fe20000400000 */
[-C--:B------:R-:W-:Y:S01]  /*aaf0*/  IADD3 R8, P1, PT, R37, R2.reuse, RZ ;  /* 0x0000000225087210 */ /* 0x080fe20007f3e0ff */
[----:B------:R-:W-:Y:S01]  /*ab00*/  IMAD R31, R101, 0xe, RZ ;  /* 0x0000000e651f7824 */ /* 0x000fe200078e02ff */
[----:B------:R-:W-:Y:S01]  /*ab10*/  IADD3 R36, P5, PT, R27, R2, RZ ;  /* 0x000000021b247210 */ /* 0x000fe20007fbe0ff */
[----:B------:R-:W-:Y:S01]  /*ab20*/  FMUL R99, R39, R35 ;  /* 0x0000002327637220 */ /* 0x000fe20000400000 */
[----:B------:R-:W-:Y:S01]  /*ab30*/  LEA.HI.X.SX32 R23, R5, R3, 0x1, P3 ;  /* 0x0000000305177211 */ /* 0x000fe200018f0eff */
[----:B------:R-:W-:Y:S01]  /*ab40*/  FMUL R70, R39, R12 ;  /* 0x0000000c27467220 */ /* 0x000fe20000400000 */
[----:B------:R-:W-:Y:S01]  /*ab50*/  LEA R11, R101, R101, 0x2 ;  /* 0x00000065650b7211 */ /* 0x000fe200078e10ff */
[----:B------:R-:W-:Y:S01]  /*ab60*/  FMUL R77, R39, R13 ;  /* 0x0000000d274d7220 */ /* 0x000fe20000400000 */
[----:B------:R-:W-:Y:S01]  /*ab70*/  IADD3 R26, P3, PT, R17, R2, RZ ;  /* 0x00000002111a7210 */ /* 0x000fe20007f7e0ff */
        /* <DEDUP_REMOVED lines=12> */
[----:B------:R-:W-:Y:S01]  /*ac40*/  FMUL R92, R39, R34 ;  /* 0x00000022275c7220 */ /* 0x000fe20000400000 */
[----:B------:R-:W-:Y:S01]  /*ac50*/  IMAD R35, R101, 0x12, RZ ;  /* 0x0000001265237824 */ /* 0x000fe200078e02ff */
[-C--:B------:R-:W-:Y:S01]  /*ac60*/  IADD3 R4, P2, PT, R119, R2.reuse, RZ ;  /* 0x0000000277047210 */ /* 0x080fe20007f5e0ff */
[----:B------:R-:W-:Y:S01]  /*ac70*/  IMAD R39, R101, 0x16, RZ ;  /* 0x0000001665277824 */ /* 0x000fe200078e02ff */
[-C--:B------:R-:W-:Y:S01]  /*ac80*/  LEA.HI.X.SX32 R9, R27, R3.reuse, 0x1, P1 ;  /* 0x000000031b097211 */ /* 0x080fe200008f0eff */
[----:B------:R-:W-:Y:S01]  /*ac90*/  IMAD R103, R101, 0x22, RZ ;  /* 0x0000002265677824 */ /* 0x000fe200078e02ff */
[-C--:B------:R-:W-:Y:S01]  /*aca0*/  LEA.HI.X.SX32 R37, R17, R3.reuse, 0x1, P5 ;  /* 0x0000000311257211 */ /* 0x080fe200028f0eff */
[----:B------:R-:W-:Y:S01]  /*acb0*/  IMAD R19, R101, 0xb, RZ ;  /* 0x0000000b65137824 */ /* 0x000fe200078e02ff */
[-C--:B------:R-:W-:Y:S01]  /*acc0*/  IADD3 R44, P5, PT, R45, R2.reuse, RZ ;  /* 0x000000022d2c7210 */ /* 0x080fe20007fbe0ff */
[----:B------:R-:W-:Y:S01]  /*acd0*/  IMAD R107, R101, 0x2a, RZ ;  /* 0x0000002a656b7824 */ /* 0x000fe200078e02ff */
[----:B------:R-:W-:Y:S01]  /*ace0*/  LEA.HI.X.SX32 R27, R11, R3, 0x1, P3 ;  /* 0x000000030b1b7211 */ /* 0x000fe200018f0eff */
[C---:B------:R-:W-:Y:S01]  /*acf0*/  IMAD R43, R101.reuse, 0xd, RZ ;  /* 0x0000000d652b7824 */ /* 0x040fe200078e02ff */
[C---:B------:R-:W-:Y:S01]  /*ad00*/  LEA R13, R101.reuse, -R101, 0x3 ;  /* 0x80000065650d7211 */ /* 0x040fe200078e18ff */
        /* <DEDUP_REMOVED lines=11> */
[-C--:B------:R-:W-:Y:S01]  /*adc0*/  LEA.HI.X.SX32 R45, R31, R3.reuse, 0x1, P5 ;  /* 0x000000031f2d7211 */ /* 0x080fe200028f0eff */
[----:B------:R-:W-:Y:S01]  /*add0*/  IMAD R63, R101, 0x1b, RZ ;  /* 0x0000001b653f7824 */ /* 0x000fe200078e02ff */
[-C--:B------:R-:W-:Y:S01]  /*ade0*/  IADD3 R38, P4, PT, R39, R2.reuse, RZ ;  /* 0x0000000227267210 */ /* 0x080fe20007f9e0ff */
        /* <DEDUP_REMOVED lines=9> */
[----:B------:R-:W-:Y:S01]  /*ae80*/  LEA.HI.X.SX32 R13, R39, R3, 0x1, P6 ;  /* 0x00000003270d7211 */ /* 0x000fe200030f0eff */
[----:B------:R0:W-:Y:S01]  /*ae90*/  STG.E.U16 desc[UR20][R2.64], R94 ;  /* 0x0000005e02007986 */ /* 0x0001e2000c101514 */
[-C--:B------:R-:W-:Y:S01]  /*aea0*/  IADD3 R46, P1, PT, R69, R2.reuse, RZ ;  /* 0x00000002452e7210 */ /* 0x080fe20007f3e0ff */
[----:B------:R-:W1:Y:S01]  /*aeb0*/  LDCU UR5, c[0x0][0x3ec] ;  /* 0x00007d80ff0577ac */ /* 0x000e620008000800 */
[----:B------:R-:W-:-:S02]  /*aec0*/  IADD3 R14, P2, PT, R123, R2, RZ ;  /* 0x000000027b0e7210 */ /* 0x000fc40007f5e0ff */
[-C--:B------:R-:W-:Y:S02]  /*aed0*/  IADD3 R50, P3, PT, R103, R2.reuse, RZ ;  /* 0x0000000267327210 */ /* 0x080fe40007f7e0ff */
[-C--:B------:R-:W-:Y:S02]  /*aee0*/  IADD3 R42, P6, PT, R61, R2.reuse, RZ ;  /* 0x000000023d2a7210 */ /* 0x080fe40007fde0ff */
[-C--:B------:R-:W-:Y:S02]  /*aef0*/  LEA.HI.X.SX32 R39, R19, R3.reuse, 0x1, P4 ;  /* 0x0000000313277211 */ /* 0x080fe400020f0eff */
[----:B------:R-:W-:Y:S02]  /*af00*/  IADD3 R54, P4, PT, R107, R2, RZ ;  /* 0x000000026b367210 */ /* 0x000fe40007f9e0ff */
[----:B------:R-:W-:Y:S02]  /*af10*/  SHF.L.U32 R21, R101, 0x1, RZ ;  /* 0x0000000165157819 */ /* 0x000fe400000006ff */
[----:B------:R-:W-:-:S02]  /*af20*/  LEA.HI.X.SX32 R35, R15, R3, 0x1, P5 ;  /* 0x000000030f237211 */ /* 0x000fc400028f0eff */
[-C--:B------:R-:W-:Y:S02]  /*af30*/  LEA.HI.X.SX32 R47, R47, R3.reuse, 0x1, P1 ;  /* 0x000000032f2f7211 */ /* 0x080fe400008f0eff */
[-C--:B------:R-:W-:Y:S01]  /*af40*/  LEA.HI.X.SX32 R43, R43, R3.reuse, 0x1, P6 ;  /* 0x000000032b2b7211 */ /* 0x080fe200030f0eff */
[----:B-1----:R-:W-:Y:S01]  /*af50*/  UIMAD UR4, UR4, UR5, URZ ;  /* 0x00000005040472a4 */ /* 0x002fe2000f8e02ff */
[-C--:B------:R-:W-:Y:S02]  /*af60*/  LEA.HI.X.SX32 R15, R69, R3.reuse, 0x1, P2 ;  /* 0x00000003450f7211 */ /* 0x080fe400010f0eff */
[-C--:B------:R-:W-:Y:S01]  /*af70*/  IADD3 R60, P1, PT, R117, R2.reuse, RZ ;  /* 0x00000002753c7210 */ /* 0x080fe20007f3e0ff */
[----:B------:R-:W-:Y:S01]  /*af80*/  USHF.L.U32 UR6, UR4, 0x2, URZ ;  /* 0x0000000204067899 */ /* 0x000fe200080006ff */
[----:B------:R-:W-:Y:S01]  /*af90*/  LEA.HI.X.SX32 R51, R51, R3, 0x1, P3 ;  /* 0x0000000333337211 */ /* 0x000fe200018f0eff */
[----:B------:R-:W-:Y:S01]  /*afa0*/  UIMAD.WIDE UR4, UR4, 0x4, URZ ;  /* 0x00000004040478a5 */ /* 0x000fe2000f8e02ff */
[----:B------:R-:W-:-:S02]  /*afb0*/  IADD3 R52, P5, PT, R105, R2, RZ ;  /* 0x0000000269347210 */ /* 0x000fc40007fbe0ff */
[-C--:B------:R-:W-:Y:S02]  /*afc0*/  IADD3 R56, P6, PT, R111, R2.reuse, RZ ;  /* 0x000000026f387210 */ /* 0x080fe40007fde0ff */
[-C--:B------:R-:W-:Y:S02]  /*afd0*/  IADD3 R58, P2, PT, R113, R2.reuse, RZ ;  /* 0x00000002713a7210 */ /* 0x080fe40007f5e0ff */
[-C--:B------:R-:W-:Y:S02]  /*afe0*/  IADD3 R62, P3, PT, R121, R2.reuse, RZ ;  /* 0x00000002793e7210 */ /* 0x080fe40007f7e0ff */
[-C--:B------:R-:W-:Y:S02]  /*aff0*/  LEA.HI.X.SX32 R55, R55, R3.reuse, 0x1, P4 ;  /* 0x0000000337377211 */ /* 0x080fe400020f0eff */
[----:B------:R-:W-:Y:S02]  /*b000*/  IADD3 R18, P4, PT, R21, R2, RZ ;  /* 0x0000000215127210 */ /* 0x000fe40007f9e0ff */
[----:B------:R-:W-:-:S02]  /*b010*/  LEA.HI.X.SX32 R61, R63, R3, 0x1, P1 ;  /* 0x000000033f3d7211 */ /* 0x000fc400008f0eff */
[-C--:B------:R-:W-:Y:S02]  /*b020*/  LEA.HI.X.SX32 R53, R53, R3.reuse, 0x1, P5 ;  /* 0x0000000335357211 */ /* 0x080fe400028f0eff */
[-C--:B------:R-:W-:Y:S02]  /*b030*/  LEA.HI.X.SX32 R57, R57, R3.reuse, 0x1, P6 ;  /* 0x0000000339397211 */ /* 0x080fe400030f0eff */
[-C--:B------:R-:W-:Y:S02]  /*b040*/  LEA.HI.X.SX32 R59, R59, R3.reuse, 0x1, P2 ;  /* 0x000000033b3b7211 */ /* 0x080fe400010f0eff */
[----:B------:R-:W-:Y:S02]  /*b050*/  LEA.HI.X.SX32 R63, R65, R3, 0x1, P3 ;  /* 0x00000003413f7211 */ /* 0x000fe400018f0eff */
[C---:B------:R-:W-:Y:S02]  /*b060*/  SHF.L.U32 R25, R101.reuse, 0x2, RZ ;  /* 0x0000000265197819 */ /* 0x040fe400000006ff */
[----:B------:R-:W-:-:S02]  /*b070*/  SHF.L.U32 R33, R101, 0x3, RZ ;  /* 0x0000000365217819 */ /* 0x000fc400000006ff */
[----:B------:R-:W-:Y:S02]  /*b080*/  LEA R71, R101, -R101, 0x5 ;  /* 0x8000006565477211 */ /* 0x000fe400078e28ff */
[-C--:B------:R-:W-:Y:S02]  /*b090*/  IADD3 R64, P5, PT, R125, R2.reuse, RZ ;  /* 0x000000027d407210 */ /* 0x080fe40007fbe0ff */
[CC--:B------:R-:W-:Y:S02]  /*b0a0*/  LEA R20, P6, R101.reuse, R2.reuse, 0x2 ;  /* 0x0000000265147211 */ /* 0x0c0fe400078c10ff */
[CC--:B------:R-:W-:Y:S02]  /*b0b0*/  LEA R24, P2, R101.reuse, R2.reuse, 0x3 ;  /* 0x0000000265187211 */ /* 0x0c0fe400078418ff */
[CC--:B------:R-:W-:Y:S02]  /*b0c0*/  LEA R32, P1, R101.reuse, R2.reuse, 0x4 ;  /* 0x0000000265207211 */ /* 0x0c0fe400078220ff */
[----:B------:R-:W-:-:S02]  /*b0d0*/  LEA R48, P3, R101, R2, 0x5 ;  /* 0x0000000265307211 */ /* 0x000fc400078628ff */
[-C--:B------:R-:W-:Y:S02]  /*b0e0*/  LEA.HI.X.SX32 R19, R101, R3.reuse, 0x1, P4 ;  /* 0x0000000365137211 */ /* 0x080fe400020f0eff */
[----:B0-----:R-:W-:Y:S02]  /*b0f0*/  PRMT R2, R94, 0x7632, R2 ;  /* 0x000076325e027816 */ /* 0x001fe40000000002 */
[----:B------:R-:W-:Y:S02]  /*b100*/  F2FP.F16.F32.PACK_AB R66, R73, R66 ;  /* 0x000000424942723e */ /* 0x000fe400000000ff */
[-C--:B------:R-:W-:Y:S01]  /*b110*/  LEA.HI.X.SX32 R21, R21, R3.reuse, 0x1, P6 ;  /* 0x0000000315157211 */ /* 0x080fe200030f0eff */
[----:B------:R0:W-:Y:S01]  /*b120*/  STG.E.U16 desc[UR20][R18.64], R2 ;  /* 0x0000000212007986 */ /* 0x0001e2000c101514 */
[-C--:B------:R-:W-:Y:S02]  /*b130*/  LEA.HI.X.SX32 R25, R25, R3.reuse, 0x1, P2 ;  /* 0x0000000319197211 */ /* 0x080fe400010f0eff */
[-C--:B------:R-:W-:Y:S01]  /*b140*/  LEA.HI.X.SX32 R33, R33, R3.reuse, 0x1, P1 ;  /* 0x0000000321217211 */ /* 0x080fe200008f0eff */
[----:B------:R1:W-:Y:S01]  /*b150*/  STG.E.U16 desc[UR20][R20.64], R96 ;  /* 0x0000006014007986 */ /* 0x0003e2000c101514 */
[----:B------:R-:W-:-:S02]  /*b160*/  LEA.HI.X.SX32 R49, R49, R3, 0x1, P3 ;  /* 0x0000000331317211 */ /* 0x000fc400018f0eff */
[----:B------:R-:W-:Y:S02]  /*b170*/  LEA.HI.X.SX32 R65, R71, R3, 0x1, P5 ;  /* 0x0000000347417211 */ /* 0x000fe400028f0eff */
[----:B------:R-:W-:Y:S02]  /*b180*/  PRMT R3, R96, 0x7632, R3 ;  /* 0x0000763260037816 */ /* 0x000fe40000000003 */
[----:B------:R-:W-:Y:S02]  /*b190*/  F2FP.F16.F32.PACK_AB R68, R75, R68 ;  /* 0x000000444b44723e */ /* 0x000fe400000000ff */
[----:B0-----:R-:W-:Y:S01]  /*b1a0*/  PRMT R19, R66, 0x7632, R19 ;  /* 0x0000763242137816 */ /* 0x001fe20000000013 */
[----:B------:R0:W-:Y:S01]  /*b1b0*/  STG.E.U16 desc[UR20][R22.64], R3 ;  /* 0x0000000316007986 */ /* 0x0001e2000c101514 */
[----:B------:R-:W-:Y:S02]  /*b1c0*/  F2FP.F16.F32.PACK_AB R70, R77, R70 ;  /* 0x000000464d46723e */ /* 0x000fe400000000ff */
[----:B------:R-:W-:Y:S01]  /*b1d0*/  PRMT R2, R68, 0x7632, R2 ;  /* 0x0000763244027816 */ /* 0x000fe20000000002 */
[----:B------:R3:W-:Y:S01]  /*b1e0*/  STG.E.U16 desc[UR20][R24.64], R66 ;  /* 0x0000004218007986 */ /* 0x0007e2000c101514 */
[----:B------:R-:W-:-:S02]  /*b1f0*/  F2FP.F16.F32.PACK_AB R72, R79, R72 ;  /* 0x000000484f48723e */ /* 0x000fc400000000ff */
[----:B------:R-:W-:Y:S01]  /*b200*/  F2FP.F16.F32.PACK_AB R74, R81, R74 ;  /* 0x0000004a514a723e */ /* 0x000fe200000000ff */
[----:B------:R4:W-:Y:S01]  /*b210*/  STG.E.U16 desc[UR20][R26.64], R19 ;  /* 0x000000131a007986 */ /* 0x0009e2000c101514 */
[----:B------:R-:W-:Y:S02]  /*b220*/  F2FP.F16.F32.PACK_AB R76, R83, R76 ;  /* 0x0000004c534c723e */ /* 0x000fe400000000ff */
[----:B-1----:R-:W-:Y:S01]  /*b230*/  PRMT R21, R74, 0x7632, R21 ;  /* 0x000076324a157816 */ /* 0x002fe20000000015 */
[----:B------:R1:W-:Y:S01]  /*b240*/  STG.E.U16 desc[UR20][R28.64], R68 ;  /* 0x000000441c007986 */ /* 0x0003e2000c101514 */
[----:B0-----:R-:W-:Y:S02]  /*b250*/  PRMT R3, R70, 0x7632, R3 ;  /* 0x0000763246037816 */ /* 0x001fe40000000003 */
[----:B------:R-:W-:Y:S01]  /*b260*/  F2FP.F16.F32.PACK_AB R78, R85, R78 ;  /* 0x0000004e554e723e */ /* 0x000fe200000000ff */
[----:B------:R-:W-:Y:S01]  /*b270*/  STG.E.U16 desc[UR20][R30.64], R2 ;  /* 0x000000021e007986 */ /* 0x000fe2000c101514 */
[----:B------:R-:W-:-:S02]  /*b280*/  PRMT R23, R76, 0x7632, R23 ;  /* 0x000076324c177816 */ /* 0x000fc40000000017 */
[----:B---3--:R-:W-:Y:S01]  /*b290*/  PRMT R25, R78, 0x7632, R25 ;  /* 0x000076324e197816 */ /* 0x008fe20000000019 */
[----:B------:R-:W-:Y:S01]  /*b2a0*/  STG.E.U16 desc[UR20][R32.64], R70 ;  /* 0x0000004620007986 */ /* 0x000fe2000c101514 */
[----:B----4-:R-:W-:Y:S02]  /*b2b0*/  PRMT R19, R72, 0x7632, R19 ;  /* 0x0000763248137816 */ /* 0x010fe40000000013 */
[----:B------:R-:W-:Y:S01]  /*b2c0*/  F2FP.F16.F32.PACK_AB R80, R87, R80 ;  /* 0x000000505750723e */ /* 0x000fe200000000ff */
[----:B------:R0:W-:Y:S01]  /*b2d0*/  STG.E.U16 desc[UR20][R34.64], R3 ;  /* 0x0000000322007986 */ /* 0x0001e2000c101514 */
[----:B------:R-:W-:Y:S02]  /*b2e0*/  F2FP.F16.F32.PACK_AB R82, R89, R82 ;  /* 0x000000525952723e */ /* 0x000fe400000000ff */
[----:B------:R-:W-:Y:S01]  /*b2f0*/  PRMT R26, R80, 0x7632, R26 ;  /* 0x00007632501a7816 */ /* 0x000fe2000000001a */
[----:B------:R-:W-:Y:S01]  /*b300*/  STG.E.U16 desc[UR20][R36.64], R72 ;  /* 0x0000004824007986 */ /* 0x000fe2000c101514 */
[----:B------:R-:W-:-:S02]  /*b310*/  F2FP.F16.F32.PACK_AB R84, R91, R84 ;  /* 0x000000545b54723e */ /* 0x000fc400000000ff */
[----:B------:R-:W-:Y:S01]  /*b320*/  PRMT R27, R82, 0x7632, R27 ;  /* 0x00007632521b7816 */ /* 0x000fe2000000001b */
[----:B------:R-:W-:Y:S01]  /*b330*/  STG.E.U16 desc[UR20][R38.64], R19 ;  /* 0x0000001326007986 */ /* 0x000fe2000c101514 */
[----:B------:R-:W-:Y:S02]  /*b340*/  F2FP.F16.F32.PACK_AB R86, R93, R86 ;  /* 0x000000565d56723e */ /* 0x000fe400000000ff */
[----:B-1----:R-:W-:Y:S01]  /*b350*/  PRMT R28, R84, 0x7632, R28 ;  /* 0x00007632541c7816 */ /* 0x002fe2000000001c */
[----:B------:R-:W-:Y:S01]  /*b360*/  STG.E.U16 desc[UR20][R40.64], R74 ;  /* 0x0000004a28007986 */ /* 0x000fe2000c101514 */
[----:B------:R-:W-:Y:S02]  /*b370*/  F2FP.F16.F32.PACK_AB R88, R95, R88 ;  /* 0x000000585f58723e */ /* 0x000fe400000000ff */
[----:B0-----:R-:W-:Y:S01]  /*b380*/  SHF.L.U32 R3, R0, 0x2, RZ ;  /* 0x0000000200037819 */ /* 0x001fe200000006ff */
[----:B------:R-:W-:Y:S01]  /*b390*/  STG.E.U16 desc[UR20][R42.64], R21 ;  /* 0x000000152a007986 */ /* 0x000fe2000c101514 */
[----:B------:R-:W-:Y:S01]  /*b3a0*/  PRMT R29, R86, 0x7632, R29 ;  /* 0x00007632561d7816 */ /* 0x000fe2000000001d */
[----:B------:R-:W-:Y:S01]  /*b3b0*/  IMAD.HI R0, R0, 0x4, RZ ;  /* 0x0000000400007827 */ /* 0x000fe200078e02ff */
[----:B------:R-:W-:Y:S01]  /*b3c0*/  F2FP.F16.F32.PACK_AB R90, R97, R90 ;  /* 0x0000005a615a723e */ /* 0x000fe200000000ff */
[----:B------:R-:W-:Y:S01]  /*b3d0*/  STG.E.U16 desc[UR20][R44.64], R76 ;  /* 0x0000004c2c007986 */ /* 0x000fe2000c101514 */
[----:B------:R-:W-:-:S02]  /*b3e0*/  PRMT R30, R88, 0x7632, R30 ;  /* 0x00007632581e7816 */ /* 0x000fc4000000001e */
[----:B------:R-:W-:Y:S01]  /*b3f0*/  F2FP.F16.F32.PACK_AB R92, R99, R92 ;  /* 0x0000005c635c723e */ /* 0x000fe200000000ff */
[----:B------:R-:W-:Y:S01]  /*b400*/  STG.E.U16 desc[UR20][R46.64], R23 ;  /* 0x000000172e007986 */ /* 0x000fe2000c101514 */
[----:B------:R-:W-:Y:S02]  /*b410*/  PRMT R31, R90, 0x7632, R31 ;  /* 0x000076325a1f7816 */ /* 0x000fe4000000001f */
[----:B------:R-:W-:Y:S01]  /*b420*/  PRMT R32, R92, 0x7632, R32 ;  /* 0x000076325c207816 */ /* 0x000fe20000000020 */
[----:B------:R-:W-:Y:S04]  /*b430*/  STG.E.U16 desc[UR20][R48.64], R78 ;  /* 0x0000004e30007986 */ /* 0x000fe8000c101514 */
[----:B------:R-:W-:Y:S04]  /*b440*/  STG.E.U16 desc[UR20][R50.64], R25 ;  /* 0x0000001932007986 */ /* 0x000fe8000c101514 */
[----:B------:R0:W-:Y:S04]  /*b450*/  STG.E.U16 desc[UR20][R10.64], R80 ;  /* 0x000000500a007986 */ /* 0x0001e8000c101514 */
[----:B------:R1:W-:Y:S04]  /*b460*/  STG.E.U16 desc[UR20][R52.64], R26 ;  /* 0x0000001a34007986 */ /* 0x0003e8000c101514 */
[----:B------:R1:W-:Y:S01]  /*b470*/  STG.E.U16 desc[UR20][R8.64], R82 ;  /* 0x0000005208007986 */ /* 0x0003e2000c101514 */
[----:B0-----:R-:W0:Y:S03]  /*b480*/  LDC.64 R10, c[0x0][0x3a0] ;  /* 0x0000e800ff0a7b82 */ /* 0x001e260000000a00 */
[----:B------:R1:W-:Y:S04]  /*b490*/  STG.E.U16 desc[UR20][R54.64], R27 ;  /* 0x0000001b36007986 */ /* 0x0003e8000c101514 */
[----:B------:R1:W-:Y:S04]  /*b4a0*/  STG.E.U16 desc[UR20][R12.64], R84 ;  /* 0x000000540c007986 */ /* 0x0003e8000c101514 */
[----:B------:R1:W-:Y:S04]  /*b4b0*/  STG.E.U16 desc[UR20][R56.64], R28 ;  /* 0x0000001c38007986 */ /* 0x0003e8000c101514 */
[----:B------:R1:W-:Y:S04]  /*b4c0*/  STG.E.U16 desc[UR20][R6.64], R86 ;  /* 0x0000005606007986 */ /* 0x0003e8000c101514 */
[----:B------:R1:W-:Y:S04]  /*b4d0*/  STG.E.U16 desc[UR20][R58.64], R29 ;  /* 0x0000001d3a007986 */ /* 0x0003e8000c101514 */
[----:B------:R1:W-:Y:S01]  /*b4e0*/  STG.E.U16 desc[UR20][R16.64], R88 ;  /* 0x0000005810007986 */ /* 0x0003e2000c101514 */
[----:B0-----:R-:W-:-:S03]  /*b4f0*/  IADD3 R2, P1, P2, R3, UR6, R10 ;  /* 0x0000000603027c10 */ /* 0x001fc6000fa3e00a */
[----:B------:R1:W-:Y:S01]  /*b500*/  STG.E.U16 desc[UR20][R60.64], R30 ;  /* 0x0000001e3c007986 */ /* 0x0003e2000c101514 */
[----:B------:R-:W-:-:S03]  /*b510*/  IADD3.X R3, PT, PT, R0, UR5, R11, P1, P2 ;  /* 0x0000000500037c10 */ /* 0x000fc60008fe440b */
[----:B------:R1:W-:Y:S04]  /*b520*/  STG.E.U16 desc[UR20][R4.64], R90 ;  /* 0x0000005a04007986 */ /* 0x0003e8000c101514 */
[----:B------:R1:W-:Y:S04]  /*b530*/  STG.E.U16 desc[UR20][R62.64], R31 ;  /* 0x0000001f3e007986 */ /* 0x0003e8000c101514 */
[----:B------:R1:W-:Y:S04]  /*b540*/  STG.E.U16 desc[UR20][R14.64], R92 ;  /* 0x0000005c0e007986 */ /* 0x0003e8000c101514 */
[----:B------:R1:W-:Y:S04]  /*b550*/  STG.E.U16 desc[UR20][R64.64], R32 ;  /* 0x0000002040007986 */ /* 0x0003e8000c101514 */
[----:B------:R1:W-:Y:S01]  /*b560*/  STG.E desc[UR20][R2.64], R67 ;  /* 0x0000004302007986 */ /* 0x0003e2000c101914 */
[----:B--2---:R-:W-:Y:S06]  /*b570*/  BAR.SYNC.DEFER_BLOCKING 0x0 ;  /* 0x0000000000007b1d */ /* 0x004fec0000010000 */
[----:B------:R-:W-:Y:S05]  /*b580*/  @P0 BRA `(.L_x_20) ;  /* 0x0000000000a00947 */ /* 0x000fea0003800000 */
[----:B------:R-:W0:Y:S01]  /*b590*/  S2UR UR5, SR_CgaCtaId ;  /* 0x00000000000579c3 */ /* 0x000e220000008800 */
[----:B------:R-:W-:Y:S01]  /*b5a0*/  NOP ;  /* 0x0000000000007918 */ /* 0x000fe20000000000 */
[----:B------:R-:W-:Y:S01]  /*b5b0*/  UMOV UR4, 0x50 ;  /* 0x0000005000047882 */ /* 0x000fe20000000000 */
[----:B------:R-:W-:Y:S01]  /*b5c0*/  MOV R0, UR7 ;  /* 0x0000000700007c02 */ /* 0x000fe20008000f00 */
[----:B-1----:R-:W-:Y:S01]  /*b5d0*/  HFMA2 R7, -RZ, RZ, 0, 5.9604644775390625e-08 ;  /* 0x00000001ff077431 */ /* 0x002fe200000001ff */
[----:B------:R-:W-:Y:S02]  /*b5e0*/  MOV R3, 0xffff ;  /* 0x0000ffff00037802 */ /* 0x000fe40000000f00 */
[----:B------:R-:W-:-:S04]  /*b5f0*/  LOP3.LUT R0, R0, 0xffff, RZ, 0xc0, !PT ;  /* 0x0000ffff00007812 */ /* 0x000fc800078ec0ff */
[----:B------:R-:W-:-:S04]  /*b600*/  SHF.R.U32.HI R0, RZ, 0x5, R0 ;  /* 0x00000005ff007819 */ /* 0x000fc80000011600 */
[----:B------:R-:W-:Y:S02]  /*b610*/  IADD3 R2, PT, PT, R0, 0x10, RZ ;  /* 0x0000001000027810 */ /* 0x000fe40007ffe0ff */
[----:B------:R-:W-:Y:S01]  /*b620*/  SHF.L.U32 R0, R3, R0, RZ ;  /* 0x0000000003007219 */ /* 0x000fe200000006ff */
[----:B0-----:R-:W-:Y:S01]  /*b630*/  ULEA UR6, UR5, UR4, 0x18 ;  /* 0x0000000405067291 */ /* 0x001fe2000f8ec0ff */
[----:B------:R-:W-:-:S04]  /*b640*/  SHF.L.U32 R3, R7, R2, RZ ;  /* 0x0000000207037219 */ /* 0x000fc800000006ff */
[----:B------:R-:W-:-:S04]  /*b650*/  LOP3.LUT R0, R3, R0, RZ, 0xfc, !PT ;  /* 0x0000000003007212 */ /* 0x000fc800078efcff */
[----:B------:R-:W0:Y:S01]  /*b660*/  LDS R5, [UR6] ;  /* 0x00000006ff057984 */ /* 0x000e220008000800 */
[C---:B------:R-:W-:Y:S02]  /*b670*/  LOP3.LUT R2, R0.reuse, 0xffff, RZ, 0xc0, !PT ;  /* 0x0000ffff00027812 */ /* 0x040fe400078ec0ff */
[----:B0-----:R-:W-:-:S04]  /*b680*/  LOP3.LUT R3, R0, 0xffff, R5, 0x80, !PT ;  /* 0x0000ffff00037812 */ /* 0x001fc800078e8005 */
[----:B------:R-:W-:-:S13]  /*b690*/  ISETP.NE.AND P0, PT, R3, R2, PT ;  /* 0x000000020300720c */ /* 0x000fda0003f05270 */
[----:B------:R-:W-:Y:S05]  /*b6a0*/  @P0 BRA `(.L_x_21) ;  /* 0x0000000000500947 */ /* 0x000fea0003800000 */
[----:B------:R-:W-:Y:S02]  /*b6b0*/  SHF.R.U32.HI R5, RZ, 0x10, R5 ;  /* 0x00000010ff057819 */ /* 0x000fe40000011605 */
[----:B------:R-:W-:-:S04]  /*b6c0*/  SHF.R.U32.HI R2, RZ, 0x10, R0 ;  /* 0x00000010ff027819 */ /* 0x000fc80000011600 */
[----:B------:R-:W-:-:S04]  /*b6d0*/  LOP3.LUT R5, R5, R2, RZ, 0xc0, !PT ;  /* 0x0000000205057212 */ /* 0x000fc800078ec0ff */
[----:B------:R-:W-:-:S13]  /*b6e0*/  ISETP.NE.AND P0, PT, R5, R2, PT ;  /* 0x000000020500720c */ /* 0x000fda0003f05270 */
[----:B------:R-:W-:Y:S05]  /*b6f0*/  @P0 BRA `(.L_x_22) ;  /* 0x0000000000300947 */ /* 0x000fea0003800000 */
[----:B------:R-:W-:Y:S01]  /*b700*/  R2UR UR4, R0 ;  /* 0x00000000000472ca */ /* 0x000fe200000e0000 */
[----:B------:R-:W-:Y:S01]  /*b710*/  VOTEU.ANY UR5, UPT, PT ;  /* 0x0000000000057886 */ /* 0x000fe200038e0100 */
[----:B------:R-:W0:Y:S01]  /*b720*/  S2R R0, SR_LANEID ;  /* 0x0000000000007919 */ /* 0x000e220000000000 */
[----:B------:R-:W-:-:S10]  /*b730*/  UFLO.U32 UR5, UR5 ;  /* 0x00000005000572bd */ /* 0x000fd400080e0000 */
[----:B------:R-:W-:-:S06]  /*b740*/  ULOP3.LUT UR4, URZ, UR4, URZ, 0x33, !UPT ;  /* 0x00000004ff047292 */ /* 0x000fcc000f8e33ff */
[----:B------:R-:W-:-:S04]  /*b750*/  MOV R2, UR4 ;  /* 0x0000000400027c02 */ /* 0x000fc80008000f00 */
[----:B------:R-:W1:Y:S02]  /*b760*/  REDUX UR7, R2 ;  /* 0x00000000020773c4 */ /* 0x000e640000000000 */
[----:B------:R2:W-:Y:S01]  /*b770*/  UTCATOMSWS.AND URZ, UR4 ;  /* 0x0000000400ff79e3 */ /* 0x0005e20008000000 */
[----:B0-----:R-:W-:Y:S02]  /*b780*/  ISETP.EQ.U32.AND P0, PT, R0, UR5, PT ;  /* 0x0000000500007c0c */ /* 0x001fe4000bf02070 */
[----:B-1----:R-:W-:-:S11]  /*b790*/  MOV R0, UR7 ;  /* 0x0000000700007c02 */ /* 0x002fd60008000f00 */
[----:B------:R2:W-:Y:S01]  /*b7a0*/  @P0 ATOMS.AND RZ, [UR6], R0 ;  /* 0x00000000ffff098c */ /* 0x0005e2000a800006 */
[----:B------:R-:W-:Y:S05]  /*b7b0*/  BRA `(.L_x_20) ;  /* 0x0000000000147947 */ /* 0x000fea0003800000 */
.L_x_22:
[----:B------:R-:W-:-:S07]  /*b7c0*/  MOV R2, 0xb7e0 ;  /* 0x0000b7e000027802 */ /* 0x000fce0000000f00 */
[----:B------:R-:W-:Y:S05]  /*b7d0*/  CALL.REL.NOINC `($__internal_0_$__cuda_sm10x_tcgen05_guardrail_trap_col_being_dealloced_not_returned_by_alloc) ;  /* 0x0000000000447944 */ /* 0x000fea0003c00000 */
[----:B------:R-:W-:Y:S05]  /*b7e0*/  BRA `(.L_x_20) ;  /* 0x0000000000087947 */ /* 0x000fea0003800000 */
.L_x_21:
[----:B------:R-:W-:-:S07]  /*b7f0*/  MOV R2, 0xb810 ;  /* 0x0000b81000027802 */ /* 0x000fce0000000f00 */
[----:B------:R-:W-:Y:S05]  /*b800*/  CALL.REL.NOINC `($__internal_2_$__cuda_sm10x_tcgen05_guardrail_trap_unallocated_columns_being_dealloced) ;  /* 0x0000000000507944 */ /* 0x000fea0003c00000 */
.L_x_20:
[----:B------:R-:W-:Y:S01]  /*b810*/  NOP ;  /* 0x0000000000007918 */ /* 0x000fe20000000000 */
[----:B--2---:R-:W-:Y:S05]  /*b820*/  EXIT ;  /* 0x000000000000794d */ /* 0x004fea0003800000 */
.L_x_8:
[----:B------:R-:W1:Y:S02]  /*b830*/  SYNCS.PHASECHK.TRANS64.TRYWAIT P4, [UR5+0x6000], RZ ;  /* 0x006000ffff0075a7 */ /* 0x000e640008081105 */
[----:B-1----:R-:W-:Y:S05]  /*b840*/  @!P4 BRA `(.L_x_8) ;  /* 0xfffffffc00f8c947 */ /* 0x002fea000383ffff */
[----:B------:R-:W-:Y:S05]  /*b850*/  BRA `(.L_x_7) ;  /* 0xffffff6400407947 */ /* 0x000fea000383ffff */
.L_x_14:
[----:B------:R-:W1:Y:S02]  /*b860*/  SYNCS.PHASECHK.TRANS64.TRYWAIT P2, [UR5+0xa010], RZ ;  /* 0x00a010ffff0075a7 */ /* 0x000e640008041105 */
[----:B-1----:R-:W-:Y:S05]  /*b870*/  @!P2 BRA `(.L_x_14) ;  /* 0xfffffffc00f8a947 */ /* 0x002fea000383ffff */
[----:B------:R-:W-:Y:S05]  /*b880*/  BRA `(.L_x_23) ;  /* 0xffffffac00247947 */ /* 0x000fea000383ffff */
.L_x_15:
[----:B------:R-:W0:Y:S02]  /*b890*/  SYNCS.PHASECHK.TRANS64.TRYWAIT P2, [UR8], R71 ;  /* 0x00000047ff0075a7 */ /* 0x000e240008041108 */
[----:B0-----:R-:W-:Y:S05]  /*b8a0*/  @!P2 BRA `(.L_x_15) ;  /* 0xfffffffc00f8a947 */ /* 0x001fea000383ffff */
[----:B------:R-:W-:Y:S05]  /*b8b0*/  BRA `(.L_x_24) ;  /* 0xffffffc800907947 */ /* 0x000fea000383ffff */
.L_x_19:
[----:B------:R-:W0:Y:S02]  /*b8c0*/  SYNCS.PHASECHK.TRANS64.TRYWAIT P4, [UR8], R2 ;  /* 0x00000002ff0075a7 */ /* 0x000e240008081108 */
[----:B0-----:R-:W-:Y:S05]  /*b8d0*/  @!P4 BRA `(.L_x_19) ;  /* 0xfffffffc00f8c947 */ /* 0x001fea000383ffff */
[----:B------:R-:W-:Y:S05]  /*b8e0*/  BRA `(.L_x_18) ;  /* 0xffffffe8003c7947 */ /* 0x000fea000383ffff */
        .weak           $__internal_0_$__cuda_sm10x_tcgen05_guardrail_trap_col_being_dealloced_not_returned_by_alloc
        .type           $__internal_0_$__cuda_sm10x_tcgen05_guardrail_trap_col_being_dealloced_not_returned_by_alloc,@function
        .size           $__internal_0_$__cuda_sm10x_tcgen05_guardrail_trap_col_being_dealloced_not_returned_by_alloc,($__internal_1_$__cuda_sm10x_tcgen05_guardrail_trap_phase_invalid_during_alloc - $__internal_0_$__cuda_sm10x_tcgen05_guardrail_trap_col_being_dealloced_not_returned_by_alloc)
$__internal_0_$__cuda_sm10x_tcgen05_guardrail_trap_col_being_dealloced_not_returned_by_alloc:
[----:B------:R-:W-:Y:S05]  /*b8f0*/  BPT.TRAP 0x1 ;  /* 0x000000040000795c */ /* 0x000fea0000300000 */
[----:B------:R-:W-:-:S04]  /*b900*/  MOV R3, 0x0 ;  /* 0x0000000000037802 */ /* 0x000fc80000000f00 */
[----:B------:R-:W-:Y:S05]  /*b910*/  RET.REL.NODEC R2 `(attn_fwd) ;  /* 0xffffff4402b87950 */ /* 0x000fea0003c3ffff */
        .weak           $__internal_1_$__cuda_sm10x_tcgen05_guardrail_trap_phase_invalid_during_alloc
        .type           $__internal_1_$__cuda_sm10x_tcgen05_guardrail_trap_phase_invalid_during_alloc,@function
        .size           $__internal_1_$__cuda_sm10x_tcgen05_guardrail_trap_phase_invalid_during_alloc,($__internal_2_$__cuda_sm10x_tcgen05_guardrail_trap_unallocated_columns_being_dealloced - $__internal_1_$__cuda_sm10x_tcgen05_guardrail_trap_phase_invalid_during_alloc)
$__internal_1_$__cuda_sm10x_tcgen05_guardrail_trap_phase_invalid_during_alloc:
[----:B------:R-:W-:Y:S05]  /*b920*/  BPT.TRAP 0x1 ;  /* 0x000000040000795c */ /* 0x000fea0000300000 */
[----:B------:R-:W-:-:S04]  /*b930*/  HFMA2 R3, -RZ, RZ, 0, 0 ;  /* 0x00000000ff037431 */ /* 0x000fc800000001ff */
[----:B------:R-:W-:Y:S05]  /*b940*/  RET.REL.NODEC R2 `(attn_fwd) ;  /* 0xffffff4402ac7950 */ /* 0x000fea0003c3ffff */
        .weak           $__internal_2_$__cuda_sm10x_tcgen05_guardrail_trap_unallocated_columns_being_dealloced
        .type           $__internal_2_$__cuda_sm10x_tcgen05_guardrail_trap_unallocated_columns_being_dealloced,@function
        .size           $__internal_2_$__cuda_sm10x_tcgen05_guardrail_trap_unallocated_columns_being_dealloced,(.L_x_28 - $__internal_2_$__cuda_sm10x_tcgen05_guardrail_trap_unallocated_columns_being_dealloced)
$__internal_2_$__cuda_sm10x_tcgen05_guardrail_trap_unallocated_columns_being_dealloced:
[----:B------:R-:W-:Y:S05]  /*b950*/  BPT.TRAP 0x1 ;  /* 0x000000040000795c */ /* 0x000fea0000300000 */
[----:B------:R-:W-:-:S04]  /*b960*/  MOV R3, 0x0 ;  /* 0x0000000000037802 */ /* 0x000fc80000000f00 */
[----:B------:R-:W-:Y:S05]  /*b970*/  RET.REL.NODEC R2 `(attn_fwd) ;  /* 0xffffff4402a07950 */ /* 0x000fea0003c3ffff */
.L_x_25:
[----:B------:R-:W-:-:S00]  /*b980*/  BRA `(.L_x_25) ;  /* 0xfffffffc00fc7947 */ /* 0x000fc0000383ffff */
[----:B------:R-:W-:-:S00]  /*b990*/  NOP ;  /* 0x0000000000007918 */ /* 0x000fc00000000000 */
        /* <DEDUP_REMOVED lines=14> */
.L_x_28:


//--------------------- .nv.global.init           --------------------------
	.section	.nv.global.init,"aw",@progbits
.nv.global.init:
	.type		_$_str,@object
	.size		_$_str,(.L_3 - _$_str)
_$_str:
        /*0000*/ 	.byte	0x5f, 0x5f, 0x43, 0x55, 0x44, 0x41, 0x5f, 0x46, 0x54, 0x5a, 0x00
.L_3:


//--------------------- .nv.shared.attn_fwd       --------------------------
	.section	.nv.shared.attn_fwd,"aw",@nobits
	.sectionflags	@""
	.align	16
	.zero		1024


//--------------------- .nv.shared.reserved.0     --------------------------
	.section	.nv.shared.reserved.0,"aw",@nobits
	.align	8
	.weak		__nv_reservedSMEM_offset_0_alias
	.size		__nv_reservedSMEM_offset_0_alias, 0, 64
	.other		__nv_reservedSMEM_offset_0_alias,@"STO_CUDA_RESERVED_SHARED STV_DEFAULT"
__nv_reservedSMEM_offset_0_alias:
	.zero		0
.nv.shared.reserved.0:
	.zero		64
	.weak		__nv_reservedSMEM_allocation_phase
	.type		__nv_reservedSMEM_allocation_phase,@object
	.size		__nv_reservedSMEM_allocation_phase,(.L_0 - __nv_reservedSMEM_allocation_phase)
__nv_reservedSMEM_allocation_phase:
	.zero		1
.L_0:
	.zero		7
	.weak		__nv_reservedSMEM_devtool_atexit_pc
	.type		__nv_reservedSMEM_devtool_atexit_pc,@object
	.size		__nv_reservedSMEM_devtool_atexit_pc,(__nv_reservedSMEM_allocation_mask - __nv_reservedSMEM_devtool_atexit_pc)
__nv_reservedSMEM_devtool_atexit_pc:
	.zero		8
	.weak		__nv_reservedSMEM_allocation_mask
	.type		__nv_reservedSMEM_allocation_mask,@object
	.size		__nv_reservedSMEM_allocation_mask,(.L_2 - __nv_reservedSMEM_allocation_mask)
__nv_reservedSMEM_allocation_mask:
	.zero		4
.L_2:


//--------------------- .nv.constant0.attn_fwd    --------------------------
	.section	.nv.constant0.attn_fwd,"a",@progbits
	.sectionflags	@""
	.align	4
.nv.constant0.attn_fwd:
	.zero		1032


//--------------------- SYMBOLS --------------------------

	.type		.nv.reservedSmem.offset0,@object
	.size		.nv.reservedSmem.offset0,0x4
	.type		.nv.reservedSmem.cap,@object
	.size		.nv.reservedSmem.cap,0x4
